	.target	sm_100a

	.elftype	@"ET_EXEC"


//--------------------- .note.nv.tkinfo           --------------------------
	.section	.note.nv.tkinfo,"",@"SHT_NOTE"
	.sectionflags	@"SHF_NOTE_NV_TKINFO"
	.tkinfo
        /*0018*/ 	.word	0x00000002
        /*0030*/ 	.string	""
        /*0030*/ 	.string	"ptxas"
        /*0030*/ 	.string	"Cuda compilation tools, release 13.0, V13.0.88"
        /*0030*/ 	.string	"Build cuda_13.0.r13.0/compiler.36424714_0"
        /*0030*/ 	.string	"-arch sm_100a -m 64 "



//--------------------- .note.nv.cuinfo           --------------------------
	.section	.note.nv.cuinfo,"",@"SHT_NOTE"
	.sectionflags	@"SHF_NOTE_NV_CUINFO"
        /*0018*/ 	.short	0x0002
        /*001a*/ 	.short	0x0064
        /*001c*/ 	.short	0x0082
	.zero		2


//--------------------- .nv.info                  --------------------------
	.section	.nv.info,"",@"SHT_CUDA_INFO"
	.align	4


	//----- nvinfo : EIATTR_REGCOUNT
	.align		4
        /*0000*/ 	.byte	0x04, 0x2f
        /*0002*/ 	.short	(.L_19 - .L_18)
	.align		4
.L_18:
        /*0004*/ 	.word	index@(_ZN7cutlass13device_kernelINS_4gemm6kernel13GemmUniversalIN4cute5tupleIJiiiiEEENS1_10collective13CollectiveMmaINS1_35MainloopSm100TmaUmmaWarpSpecializedILi3ELi2ELi4ENS5_IJNS4_1CILi2EEESB_NSA_ILi1EEEEEEEENS5_IJNSA_ILi256EEENSA_ILi128EEENSA_ILi32EEEEEEaNS5_IJlSC_lEEEaSJ_NS4_8TiledMMAINS4_8MMA_AtomIJNS4_21SM100_MMA_S8_2x1SM_SSIaaiLi256ELi128ELNS4_4UMMA5MajorE0ELSO_0ELNSN_8SaturateE0EEEEEENS4_6LayoutINS5_IJSC_SC_SC_EEENS5_IJNSA_ILi0EEESU_SU_EEEEENS5_IJNS4_10UnderscoreESX_SX_EEEEENS4_28SM100_TMA_2SM_LOAD_MULTICASTENS4_14ComposedLayoutINS4_7SwizzleILi1ELi4ELi3EEENS4_18smem_ptr_flag_bitsILi8EEENSS_INS5_IJNSA_ILi8EEESH_EEENS5_IJSH_SC_EEEEEEEvNS4_8identityENS4_18SM100_TMA_2SM_LOADES1A_vS1B_EENS_8epilogue10collective18CollectiveEpilogueINS1E_23Sm100TmaWarpSpecializedILi2ELi2ELi64ELb0ELb0EEEJNS5_IJSG_SG_SH_EEENS5_IJNSS_ISG_SC_EENSS_INSA_ILi64EEESC_EEEEEaSJ_aSJ_NS1E_6fusion15FusionCallbacksIS1I_NS1O_17LinearCombinationIaiaiLNS_15FloatRoundStyleE2EEES1J_S1N_JEEENS4_5SM1004TMEM4LOAD26SM100_TMEM_LOAD_32dp32b64xENS4_13SM90_TMA_LOADENS11_INS12_ILi2ELi4ELi3EEES15_NSS_INS5_IJS16_S1L_EEENS5_IJS1L_SC_EEEEEEENS4_39AutoVectorizingCopyWithAssumedAlignmentILi128EEENS4_14SM90_TMA_STOREES23_S25_S25_EEEvvEEEEvNT_6ParamsE)
        /*0008*/ 	.word	0x000000a2


	//----- nvinfo : EIATTR_FRAME_SIZE
	.align		4
.L_19:
        /*000c*/ 	.byte	0x04, 0x11
        /*000e*/ 	.short	(.L_21 - .L_20)
	.align		4
.L_20:
        /*0010*/ 	.word	index@($__internal_2_$__cuda_sm10x_tcgen05_guardrail_trap_unallocated_columns_being_dealloced)
        /*0014*/ 	.word	0x00000000


	//----- nvinfo : EIATTR_FRAME_SIZE
	.align		4
.L_21:
        /*0018*/ 	.byte	0x04, 0x11
        /*001a*/ 	.short	(.L_23 - .L_22)
	.align		4
.L_22:
        /*001c*/ 	.word	index@($__internal_1_$__cuda_sm10x_tcgen05_guardrail_trap_phase_invalid_during_alloc)
        /*0020*/ 	.word	0x00000000


	//----- nvinfo : EIATTR_FRAME_SIZE
	.align		4
.L_23:
        /*0024*/ 	.byte	0x04, 0x11
        /*0026*/ 	.short	(.L_25 - .L_24)
	.align		4
.L_24:
        /*0028*/ 	.word	index@($__internal_0_$__cuda_sm10x_tcgen05_guardrail_trap_col_being_dealloced_not_returned_by_alloc)
        /*002c*/ 	.word	0x00000000


	//----- nvinfo : EIATTR_FRAME_SIZE
	.align		4
.L_25:
        /*0030*/ 	.byte	0x04, 0x11
        /*0032*/ 	.short	(.L_27 - .L_26)
	.align		4
.L_26:
        /*0034*/ 	.word	index@(_ZN7cutlass13device_kernelINS_4gemm6kernel13GemmUniversalIN4cute5tupleIJiiiiEEENS1_10collective13CollectiveMmaINS1_35MainloopSm100TmaUmmaWarpSpecializedILi3ELi2ELi4ENS5_IJNS4_1CILi2EEESB_NSA_ILi1EEEEEEEENS5_IJNSA_ILi256EEENSA_ILi128EEENSA_ILi32EEEEEEaNS5_IJlSC_lEEEaSJ_NS4_8TiledMMAINS4_8MMA_AtomIJNS4_21SM100_MMA_S8_2x1SM_SSIaaiLi256ELi128ELNS4_4UMMA5MajorE0ELSO_0ELNSN_8SaturateE0EEEEEENS4_6LayoutINS5_IJSC_SC_SC_EEENS5_IJNSA_ILi0EEESU_SU_EEEEENS5_IJNS4_10UnderscoreESX_SX_EEEEENS4_28SM100_TMA_2SM_LOAD_MULTICASTENS4_14ComposedLayoutINS4_7SwizzleILi1ELi4ELi3EEENS4_18smem_ptr_flag_bitsILi8EEENSS_INS5_IJNSA_ILi8EEESH_EEENS5_IJSH_SC_EEEEEEEvNS4_8identityENS4_18SM100_TMA_2SM_LOADES1A_vS1B_EENS_8epilogue10collective18CollectiveEpilogueINS1E_23Sm100TmaWarpSpecializedILi2ELi2ELi64ELb0ELb0EEEJNS5_IJSG_SG_SH_EEENS5_IJNSS_ISG_SC_EENSS_INSA_ILi64EEESC_EEEEEaSJ_aSJ_NS1E_6fusion15FusionCallbacksIS1I_NS1O_17LinearCombinationIaiaiLNS_15FloatRoundStyleE2EEES1J_S1N_JEEENS4_5SM1004TMEM4LOAD26SM100_TMEM_LOAD_32dp32b64xENS4_13SM90_TMA_LOADENS11_INS12_ILi2ELi4ELi3EEES15_NSS_INS5_IJS16_S1L_EEENS5_IJS1L_SC_EEEEEEENS4_39AutoVectorizingCopyWithAssumedAlignmentILi128EEENS4_14SM90_TMA_STOREES23_S25_S25_EEEvvEEEEvNT_6ParamsE)
        /*0038*/ 	.word	0x00000000


	//----- nvinfo : EIATTR_MIN_STACK_SIZE
	.align		4
.L_27:
        /*003c*/ 	.byte	0x04, 0x12
        /*003e*/ 	.short	(.L_29 - .L_28)
	.align		4
.L_28:
        /*0040*/ 	.word	index@(_ZN7cutlass13device_kernelINS_4gemm6kernel13GemmUniversalIN4cute5tupleIJiiiiEEENS1_10collective13CollectiveMmaINS1_35MainloopSm100TmaUmmaWarpSpecializedILi3ELi2ELi4ENS5_IJNS4_1CILi2EEESB_NSA_ILi1EEEEEEEENS5_IJNSA_ILi256EEENSA_ILi128EEENSA_ILi32EEEEEEaNS5_IJlSC_lEEEaSJ_NS4_8TiledMMAINS4_8MMA_AtomIJNS4_21SM100_MMA_S8_2x1SM_SSIaaiLi256ELi128ELNS4_4UMMA5MajorE0ELSO_0ELNSN_8SaturateE0EEEEEENS4_6LayoutINS5_IJSC_SC_SC_EEENS5_IJNSA_ILi0EEESU_SU_EEEEENS5_IJNS4_10UnderscoreESX_SX_EEEEENS4_28SM100_TMA_2SM_LOAD_MULTICASTENS4_14ComposedLayoutINS4_7SwizzleILi1ELi4ELi3EEENS4_18smem_ptr_flag_bitsILi8EEENSS_INS5_IJNSA_ILi8EEESH_EEENS5_IJSH_SC_EEEEEEEvNS4_8identityENS4_18SM100_TMA_2SM_LOADES1A_vS1B_EENS_8epilogue10collective18CollectiveEpilogueINS1E_23Sm100TmaWarpSpecializedILi2ELi2ELi64ELb0ELb0EEEJNS5_IJSG_SG_SH_EEENS5_IJNSS_ISG_SC_EENSS_INSA_ILi64EEESC_EEEEEaSJ_aSJ_NS1E_6fusion15FusionCallbacksIS1I_NS1O_17LinearCombinationIaiaiLNS_15FloatRoundStyleE2EEES1J_S1N_JEEENS4_5SM1004TMEM4LOAD26SM100_TMEM_LOAD_32dp32b64xENS4_13SM90_TMA_LOADENS11_INS12_ILi2ELi4ELi3EEES15_NSS_INS5_IJS16_S1L_EEENS5_IJS1L_SC_EEEEEEENS4_39AutoVectorizingCopyWithAssumedAlignmentILi128EEENS4_14SM90_TMA_STOREES23_S25_S25_EEEvvEEEEvNT_6ParamsE)
        /*0044*/ 	.word	0x00000000
.L_29:


//--------------------- .nv.compat                --------------------------
	.section	.nv.compat,"",@"SHT_CUDA_COMPAT_INFO"
	.align	4
        /*0000*/ 	.byte	0x02, 0x09, 0x01, 0x00, 0x02, 0x02, 0x03, 0x00, 0x02, 0x05, 0x06, 0x00, 0x03, 0x07, 0x01, 0x01
        /*0010*/ 	.byte	0x02, 0x03, 0x01, 0x00, 0x02, 0x06, 0x01, 0x00, 0x04, 0x0b, 0x08, 0x00, 0x01, 0x00, 0x00, 0x00
        /*0020*/ 	.byte	0x00, 0x00, 0x00, 0x00


//--------------------- .nv.info._ZN7cutlass13device_kernelINS_4gemm6kernel13GemmUniversalIN4cute5tupleIJiiiiEEENS1_10collective13CollectiveMmaINS1_35MainloopSm100TmaUmmaWarpSpecializedILi3ELi2ELi4ENS5_IJNS4_1CILi2EEESB_NSA_ILi1EEEEEEEENS5_IJNSA_ILi256EEENSA_ILi128EEENSA_ILi32EEEEEEaNS5_IJlSC_lEEEaSJ_NS4_8TiledMMAINS4_8MMA_AtomIJNS4_21SM100_MMA_S8_2x1SM_SSIaaiLi256ELi128ELNS4_4UMMA5MajorE0ELSO_0ELNSN_8SaturateE0EEEEEENS4_6LayoutINS5_IJSC_SC_SC_EEENS5_IJNSA_ILi0EEESU_SU_EEEEENS5_IJNS4_10UnderscoreESX_SX_EEEEENS4_28SM100_TMA_2SM_LOAD_MULTICASTENS4_14ComposedLayoutINS4_7SwizzleILi1ELi4ELi3EEENS4_18smem_ptr_flag_bitsILi8EEENSS_INS5_IJNSA_ILi8EEESH_EEENS5_IJSH_SC_EEEEEEEvNS4_8identityENS4_18SM100_TMA_2SM_LOADES1A_vS1B_EENS_8epilogue10collective18CollectiveEpilogueINS1E_23Sm100TmaWarpSpecializedILi2ELi2ELi64ELb0ELb0EEEJNS5_IJSG_SG_SH_EEENS5_IJNSS_ISG_SC_EENSS_INSA_ILi64EEESC_EEEEEaSJ_aSJ_NS1E_6fusion15FusionCallbacksIS1I_NS1O_17LinearCombinationIaiaiLNS_15FloatRoundStyleE2EEES1J_S1N_JEEENS4_5SM1004TMEM4LOAD26SM100_TMEM_LOAD_32dp32b64xENS4_13SM90_TMA_LOADENS11_INS12_ILi2ELi4ELi3EEES15_NSS_INS5_IJS16_S1L_EEENS5_IJS1L_SC_EEEEEEENS4_39AutoVectorizingCopyWithAssumedAlignmentILi128EEENS4_14SM90_TMA_STOREES23_S25_S25_EEEvvEEEEvNT_6ParamsE --------------------------
	.section	.nv.info._ZN7cutlass13device_kernelINS_4gemm6kernel13GemmUniversalIN4cute5tupleIJiiiiEEENS1_10collective13CollectiveMmaINS1_35MainloopSm100TmaUmmaWarpSpecializedILi3ELi2ELi4ENS5_IJNS4_1CILi2EEESB_NSA_ILi1EEEEEEEENS5_IJNSA_ILi256EEENSA_ILi128EEENSA_ILi32EEEEEEaNS5_IJlSC_lEEEaSJ_NS4_8TiledMMAINS4_8MMA_AtomIJNS4_21SM100_MMA_S8_2x1SM_SSIaaiLi256ELi128ELNS4_4UMMA5MajorE0ELSO_0ELNSN_8SaturateE0EEEEEENS4_6LayoutINS5_IJSC_SC_SC_EEENS5_IJNSA_ILi0EEESU_SU_EEEEENS5_IJNS4_10UnderscoreESX_SX_EEEEENS4_28SM100_TMA_2SM_LOAD_MULTICASTENS4_14ComposedLayoutINS4_7SwizzleILi1ELi4ELi3EEENS4_18smem_ptr_flag_bitsILi8EEENSS_INS5_IJNSA_ILi8EEESH_EEENS5_IJSH_SC_EEEEEEEvNS4_8identityENS4_18SM100_TMA_2SM_LOADES1A_vS1B_EENS_8epilogue10collective18CollectiveEpilogueINS1E_23Sm100TmaWarpSpecializedILi2ELi2ELi64ELb0ELb0EEEJNS5_IJSG_SG_SH_EEENS5_IJNSS_ISG_SC_EENSS_INSA_ILi64EEESC_EEEEEaSJ_aSJ_NS1E_6fusion15FusionCallbacksIS1I_NS1O_17LinearCombinationIaiaiLNS_15FloatRoundStyleE2EEES1J_S1N_JEEENS4_5SM1004TMEM4LOAD26SM100_TMEM_LOAD_32dp32b64xENS4_13SM90_TMA_LOADENS11_INS12_ILi2ELi4ELi3EEES15_NSS_INS5_IJS16_S1L_EEENS5_IJS1L_SC_EEEEEEENS4_39AutoVectorizingCopyWithAssumedAlignmentILi128EEENS4_14SM90_TMA_STOREES23_S25_S25_EEEvvEEEEvNT_6ParamsE,"",@"SHT_CUDA_INFO"
	.sectionflags	@""
	.align	4


	//----- nvinfo : EIATTR_CUDA_API_VERSION
	.align		4
        /*0000*/ 	.byte	0x04, 0x37
        /*0002*/ 	.short	(.L_31 - .L_30)
.L_30:
        /*0004*/ 	.word	0x00000082


	//----- nvinfo : EIATTR_KPARAM_INFO
	.align		4
.L_31:
        /*0008*/ 	.byte	0x04, 0x17
        /*000a*/ 	.short	(.L_33 - .L_32)
.L_32:
        /*000c*/ 	.word	0x00000000
        /*0010*/ 	.short	0x0000
        /*0012*/ 	.short	0x0000
        /*0014*/ 	.byte	0x00, 0xf0, 0x01, 0x20


	//----- nvinfo : EIATTR_AT_ENTRY_FRAGMENTS
	.align		4
.L_33:
        /*0018*/ 	.byte	0x04, 0x4f
        /*001a*/ 	.short	(.L_35 - .L_34)


	//   ....[0]....
.L_34:
        /*001c*/ 	.word	0x00000007


	//----- nvinfo : EIATTR_RESERVED_SMEM_USED
	.align		4
.L_35:
        /*0020*/ 	.byte	0x01, 0x41
	.zero		2


	//----- nvinfo : EIATTR_SPARSE_MMA_MASK
	.align		4
        /*0024*/ 	.byte	0x03, 0x50
        /*0026*/ 	.short	0x0000


	//----- nvinfo : EIATTR_TCGEN05_2CTA_USED
	.align		4
        /*0028*/ 	.byte	0x01, 0x52
	.zero		2


	//----- nvinfo : EIATTR_MAXREG_COUNT
	.align		4
        /*002c*/ 	.byte	0x03, 0x1b
        /*002e*/ 	.short	0x00ff


	//----- nvinfo : EIATTR_NUM_BARRIERS
	.align		4
        /*0030*/ 	.byte	0x02, 0x4c
        /*0032*/ 	.byte	0x07
	.zero		1


	//----- nvinfo : EIATTR_EXTERNS
	.align		4
        /*0034*/ 	.byte	0x04, 0x0f
        /*0036*/ 	.short	(.L_37 - .L_36)


	//   ....[0]....
	.align		4
.L_36:
        /*0038*/ 	.word	index@(__assertfail)


	//----- nvinfo : EIATTR_MERCURY_ISA_VERSION
	.align		4
.L_37:
        /*003c*/ 	.byte	0x03, 0x5f
        /*003e*/ 	.short	0x0101


	//----- nvinfo : EIATTR_INT_WARP_WIDE_INSTR_OFFSETS
	.align		4
        /*0040*/ 	.byte	0x04, 0x31
        /*0042*/ 	.short	(.L_39 - .L_38)


	//   ....[0]....
.L_38:
        /*0044*/ 	.word	0x00000d10


	//   ....[1]....
        /*0048*/ 	.word	0x00000db0


	//   ....[2]....
        /*004c*/ 	.word	0x000040a0


	//   ....[3]....
        /*0050*/ 	.word	0x000040c0


	//   ....[4]....
        /*0054*/ 	.word	0x000040f0


	//   ....[5]....
        /*0058*/ 	.word	0x00004c10


	//   ....[6]....
        /*005c*/ 	.word	0x00004c80


	//   ....[7]....
        /*0060*/ 	.word	0x00004d60


	//   ....[8]....
        /*0064*/ 	.word	0x00004e10


	//----- nvinfo : EIATTR_COOP_GROUP_MASK_REGIDS
	.align		4
.L_39:
        /*0068*/ 	.byte	0x04, 0x29
        /*006a*/ 	.short	(.L_41 - .L_40)


	//   ....[0]....
.L_40:
        /*006c*/ 	.word	0xffffffff


	//   ....[1]....
        /*0070*/ 	.word	0xffffffff


	//   ....[2]....
        /*0074*/ 	.word	0xffffffff


	//   ....[3]....
        /*0078*/ 	.word	0xffffffff


	//   ....[4]....
        /*007c*/ 	.word	0xffffffff


	//   ....[5]....
        /*0080*/ 	.word	0xffffffff


	//   ....[6]....
        /*0084*/ 	.word	0xffffffff


	//   ....[7]....
        /*0088*/ 	.word	0xffffffff


	//   ....[8]....
        /*008c*/ 	.word	0xffffffff


	//   ....[9]....
        /*0090*/ 	.word	0xffffffff


	//   ....[10]....
        /*0094*/ 	.word	0xffffffff


	//   ....[11]....
        /*0098*/ 	.word	0xffffffff


	//   ....[12]....
        /*009c*/ 	.word	0xffffffff


	//   ....[13]....
        /*00a0*/ 	.word	0xffffffff


	//----- nvinfo : EIATTR_COOP_GROUP_INSTR_OFFSETS
	.align		4
.L_41:
        /*00a4*/ 	.byte	0x04, 0x28
        /*00a6*/ 	.short	(.L_43 - .L_42)


	//   ....[0]....
.L_42:
        /*00a8*/ 	.word	0x000000b0


	//   ....[1]....
        /*00ac*/ 	.word	0x00000520


	//   ....[2]....
        /*00b0*/ 	.word	0x000006c0


	//   ....[3]....
        /*00b4*/ 	.word	0x00000810


	//   ....[4]....
        /*00b8*/ 	.word	0x00000900


	//   ....[5]....
        /*00bc*/ 	.word	0x00000a60


	//   ....[6]....
        /*00c0*/ 	.word	0x00000bf0


	//   ....[7]....
        /*00c4*/ 	.word	0x00000e30


	//   ....[8]....
        /*00c8*/ 	.word	0x000021b0


	//   ....[9]....
        /*00cc*/ 	.word	0x00002fd0


	//   ....[10]....
        /*00d0*/ 	.word	0x000034a0


	//   ....[11]....
        /*00d4*/ 	.word	0x000034d0


	//   ....[12]....
        /*00d8*/ 	.word	0x00003fa0


	//   ....[13]....
        /*00dc*/ 	.word	0x000041b0


	//----- nvinfo : EIATTR_VRC_CTA_INIT_COUNT
	.align		4
.L_43:
        /*00e0*/ 	.byte	0x02, 0x4a
        /*00e2*/ 	.byte	0x80
	.zero		1


	//----- nvinfo : EIATTR_SYSCALL_OFFSETS
	.align		4
        /*00e4*/ 	.byte	0x04, 0x46
        /*00e6*/ 	.short	(.L_45 - .L_44)


	//   ....[0]....
.L_44:
        /*00e8*/ 	.word	0x00005a00


	//   ....[1]....
        /*00ec*/ 	.word	0x00005b40


	//   ....[2]....
        /*00f0*/ 	.word	0x000063d0


	//   ....[3]....
        /*00f4*/ 	.word	0x000079d0


	//----- nvinfo : EIATTR_MBARRIER_INSTR_OFFSETS
	.align		4
.L_45:
        /*00f8*/ 	.byte	0x04, 0x39
        /*00fa*/ 	.short	(.L_47 - .L_46)


	//   ....[0]....
.L_46:
        /*00fc*/ 	.word	0x00000650
        /*0100*/ 	.word	0x000000ff
        /*0104*/ 	.word	0x00000000
        /*0108*/ 	.short	0x0100
        /*010a*/ 	.byte	0x04
	.zero		1


	//   ....[1]....
        /*010c*/ 	.word	0x00000660
        /*0110*/ 	.word	0x000000ff
        /*0114*/ 	.word	0x00000018
        /*0118*/ 	.short	0x0100
        /*011a*/ 	.byte	0x04
	.zero		1


	//   ....[2]....
        /*011c*/ 	.word	0x00000670
        /*0120*/ 	.word	0x000000ff
        /*0124*/ 	.word	0x00000008
        /*0128*/ 	.short	0x0100
        /*012a*/ 	.byte	0x04
	.zero		1


	//   ....[3]....
        /*012c*/ 	.word	0x00000680
        /*0130*/ 	.word	0x000000ff
        /*0134*/ 	.word	0x00000020
        /*0138*/ 	.short	0x0100
        /*013a*/ 	.byte	0x04
	.zero		1


	//   ....[4]....
        /*013c*/ 	.word	0x00000690
        /*0140*/ 	.word	0x000000ff
        /*0144*/ 	.word	0x00000010
        /*0148*/ 	.short	0x0100
        /*014a*/ 	.byte	0x04
	.zero		1


	//   ....[5]....
        /*014c*/ 	.word	0x000006a0
        /*0150*/ 	.word	0x000000ff
        /*0154*/ 	.word	0x00000028
        /*0158*/ 	.short	0x0100
        /*015a*/ 	.byte	0x04
	.zero		1


	//   ....[6]....
        /*015c*/ 	.word	0x000007c0
        /*0160*/ 	.word	0x000000ff
        /*0164*/ 	.word	0x00000030
        /*0168*/ 	.short	0x0100
        /*016a*/ 	.byte	0x04
	.zero		1


	//   ....[7]....
        /*016c*/ 	.word	0x000007d0
        /*0170*/ 	.word	0x000000ff
        /*0174*/ 	.word	0x00000040
        /*0178*/ 	.short	0x0100
        /*017a*/ 	.byte	0x04
	.zero		1


	//   ....[8]....
        /*017c*/ 	.word	0x000007e0
        /*0180*/ 	.word	0x000000ff
        /*0184*/ 	.word	0x00000038
        /*0188*/ 	.short	0x0100
        /*018a*/ 	.byte	0x04
	.zero		1


	//   ....[9]....
        /*018c*/ 	.word	0x000007f0
        /*0190*/ 	.word	0x000000ff
        /*0194*/ 	.word	0x00000048
        /*0198*/ 	.short	0x0100
        /*019a*/ 	.byte	0x04
	.zero		1


	//   ....[10]....
        /*019c*/ 	.word	0x000008d0
        /*01a0*/ 	.word	0x000000ff
        /*01a4*/ 	.word	0x00000050
        /*01a8*/ 	.short	0x0100
        /*01aa*/ 	.byte	0x06
	.zero		1


	//   ....[11]....
        /*01ac*/ 	.word	0x000008e0
        /*01b0*/ 	.word	0x000000ff
        /*01b4*/ 	.word	0x00000058
        /*01b8*/ 	.short	0x0100
        /*01ba*/ 	.byte	0x06
	.zero		1


	//   ....[12]....
        /*01bc*/ 	.word	0x00000a10
        /*01c0*/ 	.word	0x000000ff
        /*01c4*/ 	.word	0x00000060
        /*01c8*/ 	.short	0x0100
        /*01ca*/ 	.byte	0x06
	.zero		1


	//   ....[13]....
        /*01cc*/ 	.word	0x00000a20
        /*01d0*/ 	.word	0x000000ff
        /*01d4*/ 	.word	0x00000070
        /*01d8*/ 	.short	0x0100
        /*01da*/ 	.byte	0x06
	.zero		1


	//   ....[14]....
        /*01dc*/ 	.word	0x00000a30
        /*01e0*/ 	.word	0x000000ff
        /*01e4*/ 	.word	0x00000068
        /*01e8*/ 	.short	0x0100
        /*01ea*/ 	.byte	0x06
	.zero		1


	//   ....[15]....
        /*01ec*/ 	.word	0x00000a40
        /*01f0*/ 	.word	0x000000ff
        /*01f4*/ 	.word	0x00000078
        /*01f8*/ 	.short	0x0100
        /*01fa*/ 	.byte	0x06
	.zero		1


	//   ....[16]....
        /*01fc*/ 	.word	0x00000b60
        /*0200*/ 	.word	0x000000ff
        /*0204*/ 	.word	0x00000080
        /*0208*/ 	.short	0x0100
        /*020a*/ 	.byte	0x04
	.zero		1


	//   ....[17]....
        /*020c*/ 	.word	0x00000b70
        /*0210*/ 	.word	0x000000ff
        /*0214*/ 	.word	0x000000a0
        /*0218*/ 	.short	0x0100
        /*021a*/ 	.byte	0x04
	.zero		1


	//   ....[18]....
        /*021c*/ 	.word	0x00000b80
        /*0220*/ 	.word	0x000000ff
        /*0224*/ 	.word	0x00000088
        /*0228*/ 	.short	0x0100
        /*022a*/ 	.byte	0x04
	.zero		1


	//   ....[19]....
        /*022c*/ 	.word	0x00000b90
        /*0230*/ 	.word	0x000000ff
        /*0234*/ 	.word	0x000000a8
        /*0238*/ 	.short	0x0100
        /*023a*/ 	.byte	0x04
	.zero		1


	//   ....[20]....
        /*023c*/ 	.word	0x00000ba0
        /*0240*/ 	.word	0x000000ff
        /*0244*/ 	.word	0x00000090
        /*0248*/ 	.short	0x0100
        /*024a*/ 	.byte	0x04
	.zero		1


	//   ....[21]....
        /*024c*/ 	.word	0x00000bb0
        /*0250*/ 	.word	0x000000ff
        /*0254*/ 	.word	0x000000b0
        /*0258*/ 	.short	0x0100
        /*025a*/ 	.byte	0x04
	.zero		1


	//   ....[22]....
        /*025c*/ 	.word	0x00000bc0
        /*0260*/ 	.word	0x000000ff
        /*0264*/ 	.word	0x00000098
        /*0268*/ 	.short	0x0100
        /*026a*/ 	.byte	0x04
	.zero		1


	//   ....[23]....
        /*026c*/ 	.word	0x00000bd0
        /*0270*/ 	.word	0x000000ff
        /*0274*/ 	.word	0x000000b8
        /*0278*/ 	.short	0x0100
        /*027a*/ 	.byte	0x04
	.zero		1


	//   ....[24]....
        /*027c*/ 	.word	0x00000cc0
        /*0280*/ 	.word	0x000000ff
        /*0284*/ 	.word	0x000000c0
        /*0288*/ 	.short	0x0100
        /*028a*/ 	.byte	0x04
	.zero		1


	//   ....[25]....
        /*028c*/ 	.word	0x00000cd0
        /*0290*/ 	.word	0x000000ff
        /*0294*/ 	.word	0x000000d0
        /*0298*/ 	.short	0x0100
        /*029a*/ 	.byte	0x04
	.zero		1


	//   ....[26]....
        /*029c*/ 	.word	0x00000ce0
        /*02a0*/ 	.word	0x000000ff
        /*02a4*/ 	.word	0x000000c8
        /*02a8*/ 	.short	0x0100
        /*02aa*/ 	.byte	0x04
	.zero		1


	//   ....[27]....
        /*02ac*/ 	.word	0x00000cf0
        /*02b0*/ 	.word	0x000000ff
        /*02b4*/ 	.word	0x000000d8
        /*02b8*/ 	.short	0x0100
        /*02ba*/ 	.byte	0x04
	.zero		1


	//   ....[28]....
        /*02bc*/ 	.word	0x00000df0
        /*02c0*/ 	.word	0x000000ff
        /*02c4*/ 	.word	0x000000e0
        /*02c8*/ 	.short	0x0100
        /*02ca*/ 	.byte	0x06
	.zero		1


	//   ....[29]....
        /*02cc*/ 	.word	0x000019d0
        /*02d0*/ 	.word	0x00000003
        /*02d4*/ 	.word	0x000000d0
        /*02d8*/ 	.short	0x010a
        /*02da*/ 	.byte	0xff
	.zero		1


	//   ....[30]....
        /*02dc*/ 	.word	0x00001a00
        /*02e0*/ 	.word	0x00000003
        /*02e4*/ 	.word	0x000000c0
        /*02e8*/ 	.short	0x0101
        /*02ea*/ 	.byte	0xff
	.zero		1


	//   ....[31]....
        /*02ec*/ 	.word	0x00001ac0
        /*02f0*/ 	.word	0x000000ff
        /*02f4*/ 	.word	0x00000018
        /*02f8*/ 	.short	0x010a
        /*02fa*/ 	.byte	0x04
	.zero		1


	//   ....[32]....
        /*02fc*/ 	.word	0x00001b90
        /*0300*/ 	.word	0x000000ff
        /*0304*/ 	.word	0x00000018
        /*0308*/ 	.short	0x010a
        /*030a*/ 	.byte	0x21
	.zero		1


	//   ....[33]....
        /*030c*/ 	.word	0x00001d50
        /*0310*/ 	.word	0x000000ff
        /*0314*/ 	.word	0x00000018
        /*0318*/ 	.short	0x010a
        /*031a*/ 	.byte	0x07
	.zero		1


	//   ....[34]....
        /*031c*/ 	.word	0x00001e50
        /*0320*/ 	.word	0x000000ff
        /*0324*/ 	.word	0x00000058
        /*0328*/ 	.short	0x0101
        /*032a*/ 	.byte	0x06
	.zero		1


	//   ....[35]....
        /*032c*/ 	.word	0x00001e70
        /*0330*/ 	.word	0x000000ff
        /*0334*/ 	.word	0x00000018
        /*0338*/ 	.short	0x010a
        /*033a*/ 	.byte	0x04
	.zero		1


	//   ....[36]....
        /*033c*/ 	.word	0x00001ef0
        /*0340*/ 	.word	0x000000ff
        /*0344*/ 	.word	0x00000018
        /*0348*/ 	.short	0x010a
        /*034a*/ 	.byte	0x11
	.zero		1


	//   ....[37]....
        /*034c*/ 	.word	0x00002080
        /*0350*/ 	.word	0x000000ff
        /*0354*/ 	.word	0x00000018
        /*0358*/ 	.short	0x010a
        /*035a*/ 	.byte	0x08
	.zero		1


	//   ....[38]....
        /*035c*/ 	.word	0x000021e0
        /*0360*/ 	.word	0x00000003
        /*0364*/ 	.word	0x00000060
        /*0368*/ 	.short	0x010a
        /*036a*/ 	.byte	0xff
	.zero		1


	//   ....[39]....
        /*036c*/ 	.word	0x00002330
        /*0370*/ 	.word	0x00000000
        /*0374*/ 	.word	0x00000000
        /*0378*/ 	.short	0x0101
        /*037a*/ 	.byte	0xff
	.zero		1


	//   ....[40]....
        /*037c*/ 	.word	0x000028e0
        /*0380*/ 	.word	0x000000ff
        /*0384*/ 	.word	0x00000000
        /*0388*/ 	.short	0x010a
        /*038a*/ 	.byte	0x04
	.zero		1


	//   ....[41]....
        /*038c*/ 	.word	0x00002970
        /*0390*/ 	.word	0x000000ff
        /*0394*/ 	.word	0x00000000
        /*0398*/ 	.short	0x010a
        /*039a*/ 	.byte	0x05
	.zero		1


	//   ....[42]....
        /*039c*/ 	.word	0x00002a10
        /*03a0*/ 	.word	0x00000000
        /*03a4*/ 	.word	0x00000000
        /*03a8*/ 	.short	0x010a
        /*03aa*/ 	.byte	0xff
	.zero		1


	//   ....[43]....
        /*03ac*/ 	.word	0x00002b30
        /*03b0*/ 	.word	0x00000002
        /*03b4*/ 	.word	0x000000c0
        /*03b8*/ 	.short	0x010a
        /*03ba*/ 	.byte	0xff
	.zero		1


	//   ....[44]....
        /*03bc*/ 	.word	0x00002b90
        /*03c0*/ 	.word	0x00000004
        /*03c4*/ 	.word	0x00000000
        /*03c8*/ 	.short	0x0101
        /*03ca*/ 	.byte	0xff
	.zero		1


	//   ....[45]....
        /*03cc*/ 	.word	0x00002bb0
        /*03d0*/ 	.word	0x000000ff
        /*03d4*/ 	.word	0x00000070
        /*03d8*/ 	.short	0x010a
        /*03da*/ 	.byte	0x04
	.zero		1


	//   ....[46]....
        /*03dc*/ 	.word	0x00002cd0
        /*03e0*/ 	.word	0x00000002
        /*03e4*/ 	.word	0x00000060
        /*03e8*/ 	.short	0x010a
        /*03ea*/ 	.byte	0xff
	.zero		1


	//   ....[47]....
        /*03ec*/ 	.word	0x00002de0
        /*03f0*/ 	.word	0x00000002
        /*03f4*/ 	.word	0x00000000
        /*03f8*/ 	.short	0x0101
        /*03fa*/ 	.byte	0xff
	.zero		1


	//   ....[48]....
        /*03fc*/ 	.word	0x00002e70
        /*0400*/ 	.word	0x000000ff
        /*0404*/ 	.word	0x00000070
        /*0408*/ 	.short	0x0106
        /*040a*/ 	.byte	0x04
	.zero		1


	//   ....[49]....
        /*040c*/ 	.word	0x00002e90
        /*0410*/ 	.word	0x000000ff
        /*0414*/ 	.word	0x00000070
        /*0418*/ 	.short	0x010a
        /*041a*/ 	.byte	0x04
	.zero		1


	//   ....[50]....
        /*041c*/ 	.word	0x00002f20
        /*0420*/ 	.word	0x000000ff
        /*0424*/ 	.word	0x00000070
        /*0428*/ 	.short	0x0106
        /*042a*/ 	.byte	0x07
	.zero		1


	//   ....[51]....
        /*042c*/ 	.word	0x00002f60
        /*0430*/ 	.word	0x00000000
        /*0434*/ 	.word	0x00000070
        /*0438*/ 	.short	0x010a
        /*043a*/ 	.byte	0xff
	.zero		1


	//   ....[52]....
        /*043c*/ 	.word	0x000031a0
        /*0440*/ 	.word	0x000000ff
        /*0444*/ 	.word	0x00000008
        /*0448*/ 	.short	0x010a
        /*044a*/ 	.byte	0x05
	.zero		1


	//   ....[53]....
        /*044c*/ 	.word	0x000031c0
        /*0450*/ 	.word	0x000000ff
        /*0454*/ 	.word	0x00000008
        /*0458*/ 	.short	0x010a
        /*045a*/ 	.byte	0x05
	.zero		1


	//   ....[54]....
        /*045c*/ 	.word	0x00003350
        /*0460*/ 	.word	0x000000ff
        /*0464*/ 	.word	0x00000008
        /*0468*/ 	.short	0x010a
        /*046a*/ 	.byte	0x05
	.zero		1


	//   ....[55]....
        /*046c*/ 	.word	0x00003370
        /*0470*/ 	.word	0x000000ff
        /*0474*/ 	.word	0x00000008
        /*0478*/ 	.short	0x010a
        /*047a*/ 	.byte	0x05
	.zero		1


	//   ....[56]....
        /*047c*/ 	.word	0x00003430
        /*0480*/ 	.word	0x000000ff
        /*0484*/ 	.word	0x00000000
        /*0488*/ 	.short	0x0101
        /*048a*/ 	.byte	0x04
	.zero		1


	//   ....[57]....
        /*048c*/ 	.word	0x00003710
        /*0490*/ 	.word	0x00000000
        /*0494*/ 	.word	0x00000060
        /*0498*/ 	.short	0x010a
        /*049a*/ 	.byte	0xff
	.zero		1


	//   ....[58]....
        /*049c*/ 	.word	0x000037d0
        /*04a0*/ 	.word	0x00000000
        /*04a4*/ 	.word	0x00000000
        /*04a8*/ 	.short	0x0101
        /*04aa*/ 	.byte	0xff
	.zero		1


	//   ....[59]....
        /*04ac*/ 	.word	0x00003880
        /*04b0*/ 	.word	0x000000ff
        /*04b4*/ 	.word	0x00000000
        /*04b8*/ 	.short	0x010a
        /*04ba*/ 	.byte	0x04
	.zero		1


	//   ....[60]....
        /*04bc*/ 	.word	0x00003890
        /*04c0*/ 	.word	0x000000ff
        /*04c4*/ 	.word	0x000000a0
        /*04c8*/ 	.short	0x010a
        /*04ca*/ 	.byte	0x13
	.zero		1


	//   ....[61]....
        /*04cc*/ 	.word	0x00003950
        /*04d0*/ 	.word	0x000000ff
        /*04d4*/ 	.word	0x00000000
        /*04d8*/ 	.short	0x010a
        /*04da*/ 	.byte	0x06
	.zero		1


	//   ....[62]....
        /*04dc*/ 	.word	0x00003a70
        /*04e0*/ 	.word	0x000000ff
        /*04e4*/ 	.word	0x00000000
        /*04e8*/ 	.short	0x010a
        /*04ea*/ 	.byte	0x04
	.zero		1


	//   ....[63]....
        /*04ec*/ 	.word	0x00003c90
        /*04f0*/ 	.word	0x000000ff
        /*04f4*/ 	.word	0x00000000
        /*04f8*/ 	.short	0x010a
        /*04fa*/ 	.byte	0x04
	.zero		1


	//   ....[64]....
        /*04fc*/ 	.word	0x00003d20
        /*0500*/ 	.word	0x000000ff
        /*0504*/ 	.word	0x00000000
        /*0508*/ 	.short	0x010a
        /*050a*/ 	.byte	0x05
	.zero		1


	//   ....[65]....
        /*050c*/ 	.word	0x00003db0
        /*0510*/ 	.word	0x000000ff
        /*0514*/ 	.word	0x00000000
        /*0518*/ 	.short	0x010a
        /*051a*/ 	.byte	0x05
	.zero		1


	//   ....[66]....
        /*051c*/ 	.word	0x00003e50
        /*0520*/ 	.word	0x00000000
        /*0524*/ 	.word	0x00000000
        /*0528*/ 	.short	0x010a
        /*052a*/ 	.byte	0xff
	.zero		1


	//   ....[67]....
        /*052c*/ 	.word	0x00003e90
        /*0530*/ 	.word	0x00000000
        /*0534*/ 	.word	0x00000000
        /*0538*/ 	.short	0x010a
        /*053a*/ 	.byte	0xff
	.zero		1


	//   ....[68]....
        /*053c*/ 	.word	0x00003f00
        /*0540*/ 	.word	0x000000ff
        /*0544*/ 	.word	0x00000000
        /*0548*/ 	.short	0x0101
        /*054a*/ 	.byte	0x04
	.zero		1


	//   ....[69]....
        /*054c*/ 	.word	0x00003f40
        /*0550*/ 	.word	0x000000ff
        /*0554*/ 	.word	0x000000e0
        /*0558*/ 	.short	0x010a
        /*055a*/ 	.byte	0x0d
	.zero		1


	//   ....[70]....
        /*055c*/ 	.word	0x00003f90
        /*0560*/ 	.word	0x000000ff
        /*0564*/ 	.word	0x00000000
        /*0568*/ 	.short	0x0101
        /*056a*/ 	.byte	0x04
	.zero		1


	//   ....[71]....
        /*056c*/ 	.word	0x00004410
        /*0570*/ 	.word	0x0000000c
        /*0574*/ 	.word	0x00000060
        /*0578*/ 	.short	0x010a
        /*057a*/ 	.byte	0xff
	.zero		1


	//   ....[72]....
        /*057c*/ 	.word	0x00004580
        /*0580*/ 	.word	0x00000000
        /*0584*/ 	.word	0x00000000
        /*0588*/ 	.short	0x0101
        /*058a*/ 	.byte	0xff
	.zero		1


	//   ....[73]....
        /*058c*/ 	.word	0x00004a10
        /*0590*/ 	.word	0x000000ff
        /*0594*/ 	.word	0x00000058
        /*0598*/ 	.short	0x010a
        /*059a*/ 	.byte	0x15
	.zero		1


	//   ....[74]....
        /*059c*/ 	.word	0x00004b90
        /*05a0*/ 	.word	0x000000ff
        /*05a4*/ 	.word	0x00000040
        /*05a8*/ 	.short	0x010a
        /*05aa*/ 	.byte	0x15
	.zero		1


	//   ....[75]....
        /*05ac*/ 	.word	0x00004d10
        /*05b0*/ 	.word	0x000000ff
        /*05b4*/ 	.word	0x00000030
        /*05b8*/ 	.short	0x010b
        /*05ba*/ 	.byte	0x15
	.zero		1


	//   ....[76]....
        /*05bc*/ 	.word	0x00004d20
        /*05c0*/ 	.word	0x000000ff
        /*05c4*/ 	.word	0x00000000
        /*05c8*/ 	.short	0x0101
        /*05ca*/ 	.byte	0x06
	.zero		1


	//   ....[77]....
        /*05cc*/ 	.word	0x00004d30
        /*05d0*/ 	.word	0x000000ff
        /*05d4*/ 	.word	0x00000048
        /*05d8*/ 	.short	0x010a
        /*05da*/ 	.byte	0x15
	.zero		1


	//   ....[78]....
        /*05dc*/ 	.word	0x00004f20
        /*05e0*/ 	.word	0x000000ff
        /*05e4*/ 	.word	0x00000038
        /*05e8*/ 	.short	0x010b
        /*05ea*/ 	.byte	0x15
	.zero		1


	//   ....[79]....
        /*05ec*/ 	.word	0x00004f30
        /*05f0*/ 	.word	0x000000ff
        /*05f4*/ 	.word	0x00000000
        /*05f8*/ 	.short	0x0101
        /*05fa*/ 	.byte	0x21
	.zero		1


	//   ....[80]....
        /*05fc*/ 	.word	0x00004f60
        /*0600*/ 	.word	0x000000ff
        /*0604*/ 	.word	0x00000040
        /*0608*/ 	.short	0x010a
        /*060a*/ 	.byte	0x15
	.zero		1


	//   ....[81]....
        /*060c*/ 	.word	0x00004fa0
        /*0610*/ 	.word	0x00000000
        /*0614*/ 	.word	0x00000048
        /*0618*/ 	.short	0x010a
        /*061a*/ 	.byte	0xff
	.zero		1


	//   ....[82]....
        /*061c*/ 	.word	0x000052a0
        /*0620*/ 	.word	0x00000003
        /*0624*/ 	.word	0x00000060
        /*0628*/ 	.short	0x010a
        /*062a*/ 	.byte	0xff
	.zero		1


	//   ....[83]....
        /*062c*/ 	.word	0x00005420
        /*0630*/ 	.word	0x00000000
        /*0634*/ 	.word	0x00000000
        /*0638*/ 	.short	0x0101
        /*063a*/ 	.byte	0xff
	.zero		1


	//   ....[84]....
        /*063c*/ 	.word	0x00005f70
        /*0640*/ 	.word	0x00000003
        /*0644*/ 	.word	0x00000030
        /*0648*/ 	.short	0x010a
        /*064a*/ 	.byte	0xff
	.zero		1


	//   ....[85]....
        /*064c*/ 	.word	0x00005fb0
        /*0650*/ 	.word	0x00000090
        /*0654*/ 	.word	0x00000080
        /*0658*/ 	.short	0x010a
        /*065a*/ 	.byte	0xff
	.zero		1


	//   ....[86]....
        /*065c*/ 	.word	0x000060f0
        /*0660*/ 	.word	0x00000003
        /*0664*/ 	.word	0x00000030
        /*0668*/ 	.short	0x010a
        /*066a*/ 	.byte	0xff
	.zero		1


	//   ....[87]....
        /*066c*/ 	.word	0x00006250
        /*0670*/ 	.word	0x00000000
        /*0674*/ 	.word	0x00000000
        /*0678*/ 	.short	0x0101
        /*067a*/ 	.byte	0xff
	.zero		1


	//   ....[88]....
        /*067c*/ 	.word	0x000062b0
        /*0680*/ 	.word	0x00000090
        /*0684*/ 	.word	0x00000080
        /*0688*/ 	.short	0x010a
        /*068a*/ 	.byte	0xff
	.zero		1


	//   ....[89]....
        /*068c*/ 	.word	0x00007640
        /*0690*/ 	.word	0x00000072
        /*0694*/ 	.word	0x00000030
        /*0698*/ 	.short	0x010a
        /*069a*/ 	.byte	0xff
	.zero		1


	//   ....[90]....
        /*069c*/ 	.word	0x00007710
        /*06a0*/ 	.word	0x00000072
        /*06a4*/ 	.word	0x00000030
        /*06a8*/ 	.short	0x010a
        /*06aa*/ 	.byte	0xff
	.zero		1


	//   ....[91]....
        /*06ac*/ 	.word	0x00007850
        /*06b0*/ 	.word	0x00000003
        /*06b4*/ 	.word	0x00000000
        /*06b8*/ 	.short	0x0101
        /*06ba*/ 	.byte	0xff
	.zero		1


	//   ....[92]....
        /*06bc*/ 	.word	0x00007b30
        /*06c0*/ 	.word	0x00000090
        /*06c4*/ 	.word	0x00000000
        /*06c8*/ 	.short	0x0101
        /*06ca*/ 	.byte	0xff
	.zero		1


	//   ....[93]....
        /*06cc*/ 	.word	0x00008de0
        /*06d0*/ 	.word	0x00000003
        /*06d4*/ 	.word	0x000000d0
        /*06d8*/ 	.short	0x010a
        /*06da*/ 	.byte	0xff
	.zero		1


	//   ....[94]....
        /*06dc*/ 	.word	0x00008e40
        /*06e0*/ 	.word	0x00000000
        /*06e4*/ 	.word	0x00000018
        /*06e8*/ 	.short	0x010a
        /*06ea*/ 	.byte	0xff
	.zero		1


	//   ....[95]....
        /*06ec*/ 	.word	0x00008ea0
        /*06f0*/ 	.word	0x00000000
        /*06f4*/ 	.word	0x00000018
        /*06f8*/ 	.short	0x010a
        /*06fa*/ 	.byte	0xff
	.zero		1


	//   ....[96]....
        /*06fc*/ 	.word	0x00008ef0
        /*0700*/ 	.word	0x00000003
        /*0704*/ 	.word	0x00000060
        /*0708*/ 	.short	0x010a
        /*070a*/ 	.byte	0xff
	.zero		1


	//   ....[97]....
        /*070c*/ 	.word	0x00008f50
        /*0710*/ 	.word	0x00000000
        /*0714*/ 	.word	0x00000000
        /*0718*/ 	.short	0x010a
        /*071a*/ 	.byte	0xff
	.zero		1


	//   ....[98]....
        /*071c*/ 	.word	0x00008fb0
        /*0720*/ 	.word	0x00000000
        /*0724*/ 	.word	0x00000000
        /*0728*/ 	.short	0x010a
        /*072a*/ 	.byte	0xff
	.zero		1


	//   ....[99]....
        /*072c*/ 	.word	0x00009000
        /*0730*/ 	.word	0x00000002
        /*0734*/ 	.word	0x000000c0
        /*0738*/ 	.short	0x010a
        /*073a*/ 	.byte	0xff
	.zero		1


	//   ....[100]....
        /*073c*/ 	.word	0x00009060
        /*0740*/ 	.word	0x00000002
        /*0744*/ 	.word	0x00000070
        /*0748*/ 	.short	0x010a
        /*074a*/ 	.byte	0xff
	.zero		1


	//   ....[101]....
        /*074c*/ 	.word	0x000090b0
        /*0750*/ 	.word	0x00000002
        /*0754*/ 	.word	0x00000060
        /*0758*/ 	.short	0x010a
        /*075a*/ 	.byte	0xff
	.zero		1


	//   ....[102]....
        /*075c*/ 	.word	0x00009110
        /*0760*/ 	.word	0x00000000
        /*0764*/ 	.word	0x00000070
        /*0768*/ 	.short	0x010a
        /*076a*/ 	.byte	0xff
	.zero		1


	//   ....[103]....
        /*076c*/ 	.word	0x00009170
        /*0770*/ 	.word	0x00000000
        /*0774*/ 	.word	0x00000008
        /*0778*/ 	.short	0x010a
        /*077a*/ 	.byte	0xff
	.zero		1


	//   ....[104]....
        /*077c*/ 	.word	0x00009260
        /*0780*/ 	.word	0x00000000
        /*0784*/ 	.word	0x00000008
        /*0788*/ 	.short	0x010a
        /*078a*/ 	.byte	0xff
	.zero		1


	//   ....[105]....
        /*078c*/ 	.word	0x000092b0
        /*0790*/ 	.word	0x00000000
        /*0794*/ 	.word	0x00000060
        /*0798*/ 	.short	0x010a
        /*079a*/ 	.byte	0xff
	.zero		1


	//   ....[106]....
        /*079c*/ 	.word	0x00009310
        /*07a0*/ 	.word	0x00000000
        /*07a4*/ 	.word	0x000000a0
        /*07a8*/ 	.short	0x010a
        /*07aa*/ 	.byte	0xff
	.zero		1


	//   ....[107]....
        /*07ac*/ 	.word	0x00009370
        /*07b0*/ 	.word	0x00000000
        /*07b4*/ 	.word	0x00000000
        /*07b8*/ 	.short	0x010a
        /*07ba*/ 	.byte	0xff
	.zero		1


	//   ....[108]....
        /*07bc*/ 	.word	0x000093d0
        /*07c0*/ 	.word	0x00000000
        /*07c4*/ 	.word	0x00000000
        /*07c8*/ 	.short	0x010a
        /*07ca*/ 	.byte	0xff
	.zero		1


	//   ....[109]....
        /*07cc*/ 	.word	0x00009430
        /*07d0*/ 	.word	0x00000000
        /*07d4*/ 	.word	0x00000000
        /*07d8*/ 	.short	0x010a
        /*07da*/ 	.byte	0xff
	.zero		1


	//   ....[110]....
        /*07dc*/ 	.word	0x00009490
        /*07e0*/ 	.word	0x00000000
        /*07e4*/ 	.word	0x00000000
        /*07e8*/ 	.short	0x010a
        /*07ea*/ 	.byte	0xff
	.zero		1


	//   ....[111]....
        /*07ec*/ 	.word	0x000094f0
        /*07f0*/ 	.word	0x00000000
        /*07f4*/ 	.word	0x000000e0
        /*07f8*/ 	.short	0x010a
        /*07fa*/ 	.byte	0xff
	.zero		1


	//   ....[112]....
        /*07fc*/ 	.word	0x00009540
        /*0800*/ 	.word	0x0000000c
        /*0804*/ 	.word	0x00000060
        /*0808*/ 	.short	0x010a
        /*080a*/ 	.byte	0xff
	.zero		1


	//   ....[113]....
        /*080c*/ 	.word	0x000095a0
        /*0810*/ 	.word	0x00000000
        /*0814*/ 	.word	0x00000058
        /*0818*/ 	.short	0x010a
        /*081a*/ 	.byte	0xff
	.zero		1


	//   ....[114]....
        /*081c*/ 	.word	0x00009600
        /*0820*/ 	.word	0x00000000
        /*0824*/ 	.word	0x00000040
        /*0828*/ 	.short	0x010a
        /*082a*/ 	.byte	0xff
	.zero		1


	//   ....[115]....
        /*082c*/ 	.word	0x00009660
        /*0830*/ 	.word	0x00000000
        /*0834*/ 	.word	0x00000048
        /*0838*/ 	.short	0x010a
        /*083a*/ 	.byte	0xff
	.zero		1


	//   ....[116]....
        /*083c*/ 	.word	0x000096c0
        /*0840*/ 	.word	0x00000000
        /*0844*/ 	.word	0x00000040
        /*0848*/ 	.short	0x010a
        /*084a*/ 	.byte	0xff
	.zero		1


	//   ....[117]....
        /*084c*/ 	.word	0x00009710
        /*0850*/ 	.word	0x00000003
        /*0854*/ 	.word	0x00000060
        /*0858*/ 	.short	0x010a
        /*085a*/ 	.byte	0xff
	.zero		1


	//   ....[118]....
        /*085c*/ 	.word	0x00009760
        /*0860*/ 	.word	0x00000003
        /*0864*/ 	.word	0x00000030
        /*0868*/ 	.short	0x010a
        /*086a*/ 	.byte	0xff
	.zero		1


	//   ....[119]....
        /*086c*/ 	.word	0x000097b0
        /*0870*/ 	.word	0x00000090
        /*0874*/ 	.word	0x00000080
        /*0878*/ 	.short	0x010a
        /*087a*/ 	.byte	0xff
	.zero		1


	//   ....[120]....
        /*087c*/ 	.word	0x00009800
        /*0880*/ 	.word	0x00000072
        /*0884*/ 	.word	0x00000030
        /*0888*/ 	.short	0x010a
        /*088a*/ 	.byte	0xff
	.zero		1


	//----- nvinfo : EIATTR_NUM_MBARRIERS
	.align		4
.L_47:
        /*088c*/ 	.byte	0x03, 0x38
        /*088e*/ 	.short	0x001d


	//----- nvinfo : EIATTR_EXIT_INSTR_OFFSETS
	.align		4
        /*0890*/ 	.byte	0x04, 0x1c
        /*0892*/ 	.short	(.L_49 - .L_48)


	//   ....[0]....
.L_48:
        /*0894*/ 	.word	0x00002a40


	//   ....[1]....
        /*0898*/ 	.word	0x00002f30


	//   ....[2]....
        /*089c*/ 	.word	0x00002f90


	//   ....[3]....
        /*08a0*/ 	.word	0x000041c0


	//   ....[4]....
        /*08a4*/ 	.word	0x00004fd0


	//   ....[5]....
        /*08a8*/ 	.word	0x00005010


	//   ....[6]....
        /*08ac*/ 	.word	0x00008dd0


	//----- nvinfo : EIATTR_MAX_THREADS
	.align		4
.L_49:
        /*08b0*/ 	.byte	0x04, 0x05
        /*08b2*/ 	.short	(.L_51 - .L_50)
.L_50:
        /*08b4*/ 	.word	0x00000100
        /*08b8*/ 	.word	0x00000001
        /*08bc*/ 	.word	0x00000001


	//----- nvinfo : EIATTR_CRS_STACK_SIZE
	.align		4
.L_51:
        /*08c0*/ 	.byte	0x04, 0x1e
        /*08c2*/ 	.short	(.L_53 - .L_52)
.L_52:
        /*08c4*/ 	.word	0x00000000


	//----- nvinfo : EIATTR_CBANK_PARAM_SIZE
	.align		4
.L_53:
        /*08c8*/ 	.byte	0x03, 0x19
        /*08ca*/ 	.short	0x0800


	//----- nvinfo : EIATTR_PARAM_CBANK
	.align		4
        /*08cc*/ 	.byte	0x04, 0x0a
        /*08ce*/ 	.short	(.L_55 - .L_54)
	.align		4
.L_54:
        /*08d0*/ 	.word	index@(.nv.constant0._ZN7cutlass13device_kernelINS_4gemm6kernel13GemmUniversalIN4cute5tupleIJiiiiEEENS1_10collective13CollectiveMmaINS1_35MainloopSm100TmaUmmaWarpSpecializedILi3ELi2ELi4ENS5_IJNS4_1CILi2EEESB_NSA_ILi1EEEEEEEENS5_IJNSA_ILi256EEENSA_ILi128EEENSA_ILi32EEEEEEaNS5_IJlSC_lEEEaSJ_NS4_8TiledMMAINS4_8MMA_AtomIJNS4_21SM100_MMA_S8_2x1SM_SSIaaiLi256ELi128ELNS4_4UMMA5MajorE0ELSO_0ELNSN_8SaturateE0EEEEEENS4_6LayoutINS5_IJSC_SC_SC_EEENS5_IJNSA_ILi0EEESU_SU_EEEEENS5_IJNS4_10UnderscoreESX_SX_EEEEENS4_28SM100_TMA_2SM_LOAD_MULTICASTENS4_14ComposedLayoutINS4_7SwizzleILi1ELi4ELi3EEENS4_18smem_ptr_flag_bitsILi8EEENSS_INS5_IJNSA_ILi8EEESH_EEENS5_IJSH_SC_EEEEEEEvNS4_8identityENS4_18SM100_TMA_2SM_LOADES1A_vS1B_EENS_8epilogue10collective18CollectiveEpilogueINS1E_23Sm100TmaWarpSpecializedILi2ELi2ELi64ELb0ELb0EEEJNS5_IJSG_SG_SH_EEENS5_IJNSS_ISG_SC_EENSS_INSA_ILi64EEESC_EEEEEaSJ_aSJ_NS1E_6fusion15FusionCallbacksIS1I_NS1O_17LinearCombinationIaiaiLNS_15FloatRoundStyleE2EEES1J_S1N_JEEENS4_5SM1004TMEM4LOAD26SM100_TMEM_LOAD_32dp32b64xENS4_13SM90_TMA_LOADENS11_INS12_ILi2ELi4ELi3EEES15_NSS_INS5_IJS16_S1L_EEENS5_IJS1L_SC_EEEEEEENS4_39AutoVectorizingCopyWithAssumedAlignmentILi128EEENS4_14SM90_TMA_STOREES23_S25_S25_EEEvvEEEEvNT_6ParamsE)
        /*08d4*/ 	.short	0x0380
        /*08d6*/ 	.short	0x0800


	//----- nvinfo : EIATTR_SW_WAR
	.align		4
.L_55:
        /*08d8*/ 	.byte	0x04, 0x36
        /*08da*/ 	.short	(.L_57 - .L_56)
.L_56:
        /*08dc*/ 	.word	0x00000008
.L_57:


//--------------------- .nv.callgraph             --------------------------
	.section	.nv.callgraph,"",@"SHT_CUDA_CALLGRAPH"
	.align	4
	.sectionentsize	8
	.align		4
        /*0000*/ 	.word	0x00000000
	.align		4
        /*0004*/ 	.word	0xffffffff
	.align		4
        /*0008*/ 	.word	index@(_ZN7cutlass13device_kernelINS_4gemm6kernel13GemmUniversalIN4cute5tupleIJiiiiEEENS1_10collective13CollectiveMmaINS1_35MainloopSm100TmaUmmaWarpSpecializedILi3ELi2ELi4ENS5_IJNS4_1CILi2EEESB_NSA_ILi1EEEEEEEENS5_IJNSA_ILi256EEENSA_ILi128EEENSA_ILi32EEEEEEaNS5_IJlSC_lEEEaSJ_NS4_8TiledMMAINS4_8MMA_AtomIJNS4_21SM100_MMA_S8_2x1SM_SSIaaiLi256ELi128ELNS4_4UMMA5MajorE0ELSO_0ELNSN_8SaturateE0EEEEEENS4_6LayoutINS5_IJSC_SC_SC_EEENS5_IJNSA_ILi0EEESU_SU_EEEEENS5_IJNS4_10UnderscoreESX_SX_EEEEENS4_28SM100_TMA_2SM_LOAD_MULTICASTENS4_14ComposedLayoutINS4_7SwizzleILi1ELi4ELi3EEENS4_18smem_ptr_flag_bitsILi8EEENSS_INS5_IJNSA_ILi8EEESH_EEENS5_IJSH_SC_EEEEEEEvNS4_8identityENS4_18SM100_TMA_2SM_LOADES1A_vS1B_EENS_8epilogue10collective18CollectiveEpilogueINS1E_23Sm100TmaWarpSpecializedILi2ELi2ELi64ELb0ELb0EEEJNS5_IJSG_SG_SH_EEENS5_IJNSS_ISG_SC_EENSS_INSA_ILi64EEESC_EEEEEaSJ_aSJ_NS1E_6fusion15FusionCallbacksIS1I_NS1O_17LinearCombinationIaiaiLNS_15FloatRoundStyleE2EEES1J_S1N_JEEENS4_5SM1004TMEM4LOAD26SM100_TMEM_LOAD_32dp32b64xENS4_13SM90_TMA_LOADENS11_INS12_ILi2ELi4ELi3EEES15_NSS_INS5_IJS16_S1L_EEENS5_IJS1L_SC_EEEEEEENS4_39AutoVectorizingCopyWithAssumedAlignmentILi128EEENS4_14SM90_TMA_STOREES23_S25_S25_EEEvvEEEEvNT_6ParamsE)
	.align		4
        /*000c*/ 	.word	index@(__assertfail)
	.align		4
        /*0010*/ 	.word	0x00000000
	.align		4
        /*0014*/ 	.word	0xfffffffe
	.align		4
        /*0018*/ 	.word	0x00000000
	.align		4
        /*001c*/ 	.word	0xfffffffd
	.align		4
        /*0020*/ 	.word	0x00000000
	.align		4
        /*0024*/ 	.word	0xfffffffc


//--------------------- .nv.constant4             --------------------------
	.section	.nv.constant4,"a",@progbits
	.align	8
	.align		8
.nv.constant4:
        /*0000*/ 	.dword	__assertfail
	.align		8
        /*0008*/ 	.dword	__unnamed_1
	.align		8
        /*0010*/ 	.dword	__unnamed_2
	.align		8
        /*0018*/ 	.dword	_ZN39_INTERNAL_d49d6518_4_k_cu_2956b66c_94964cuda3std3__45__cpo5beginE
	.align		8
        /*0020*/ 	.dword	_ZN39_INTERNAL_d49d6518_4_k_cu_2956b66c_94964cuda3std3__45__cpo3endE
	.align		8
        /*0028*/ 	.dword	_ZN39_INTERNAL_d49d6518_4_k_cu_2956b66c_94964cuda3std3__45__cpo6cbeginE
	.align		8
        /*0030*/ 	.dword	_ZN39_INTERNAL_d49d6518_4_k_cu_2956b66c_94964cuda3std3__45__cpo4cendE
	.align		8
        /*0038*/ 	.dword	_ZN39_INTERNAL_d49d6518_4_k_cu_2956b66c_94964cuda3std3__441_GLOBAL__N__d49d6518_4_k_cu_2956b66c_94966ignoreE
	.align		8
        /*0040*/ 	.dword	_ZN39_INTERNAL_d49d6518_4_k_cu_2956b66c_94964cuda3std3__419piecewise_constructE
	.align		8
        /*0048*/ 	.dword	_ZN39_INTERNAL_d49d6518_4_k_cu_2956b66c_94964cuda3std3__48in_placeE
	.align		8
        /*0050*/ 	.dword	_ZN39_INTERNAL_d49d6518_4_k_cu_2956b66c_94964cuda3std6ranges3__45__cpo4swapE
	.align		8
        /*0058*/ 	.dword	_ZN39_INTERNAL_d49d6518_4_k_cu_2956b66c_94964cuda3std6ranges3__45__cpo9iter_moveE
	.align		8
        /*0060*/ 	.dword	_ZN39_INTERNAL_d49d6518_4_k_cu_2956b66c_94964cute7productE
	.align		8
        /*0068*/ 	.dword	_ZN39_INTERNAL_d49d6518_4_k_cu_2956b66c_94964cute1_E
	.align		8
        /*0070*/ 	.dword	$str$25
	.align		8
        /*0078*/ 	.dword	$str$26
	.align		8
        /*0080*/ 	.dword	$str$27
	.align		8
        /*0088*/ 	.dword	$str$28


//--------------------- .text._ZN7cutlass13device_kernelINS_4gemm6kernel13GemmUniversalIN4cute5tupleIJiiiiEEENS1_10collective13CollectiveMmaINS1_35MainloopSm100TmaUmmaWarpSpecializedILi3ELi2ELi4ENS5_IJNS4_1CILi2EEESB_NSA_ILi1EEEEEEEENS5_IJNSA_ILi256EEENSA_ILi128EEENSA_ILi32EEEEEEaNS5_IJlSC_lEEEaSJ_NS4_8TiledMMAINS4_8MMA_AtomIJNS4_21SM100_MMA_S8_2x1SM_SSIaaiLi256ELi128ELNS4_4UMMA5MajorE0ELSO_0ELNSN_8SaturateE0EEEEEENS4_6LayoutINS5_IJSC_SC_SC_EEENS5_IJNSA_ILi0EEESU_SU_EEEEENS5_IJNS4_10UnderscoreESX_SX_EEEEENS4_28SM100_TMA_2SM_LOAD_MULTICASTENS4_14ComposedLayoutINS4_7SwizzleILi1ELi4ELi3EEENS4_18smem_ptr_flag_bitsILi8EEENSS_INS5_IJNSA_ILi8EEESH_EEENS5_IJSH_SC_EEEEEEEvNS4_8identityENS4_18SM100_TMA_2SM_LOADES1A_vS1B_EENS_8epilogue10collective18CollectiveEpilogueINS1E_23Sm100TmaWarpSpecializedILi2ELi2ELi64ELb0ELb0EEEJNS5_IJSG_SG_SH_EEENS5_IJNSS_ISG_SC_EENSS_INSA_ILi64EEESC_EEEEEaSJ_aSJ_NS1E_6fusion15FusionCallbacksIS1I_NS1O_17LinearCombinationIaiaiLNS_15FloatRoundStyleE2EEES1J_S1N_JEEENS4_5SM1004TMEM4LOAD26SM100_TMEM_LOAD_32dp32b64xENS4_13SM90_TMA_LOADENS11_INS12_ILi2ELi4ELi3EEES15_NSS_INS5_IJS16_S1L_EEENS5_IJS1L_SC_EEEEEEENS4_39AutoVectorizingCopyWithAssumedAlignmentILi128EEENS4_14SM90_TMA_STOREES23_S25_S25_EEEvvEEEEvNT_6ParamsE --------------------------
	.section	.text._ZN7cutlass13device_kernelINS_4gemm6kernel13GemmUniversalIN4cute5tupleIJiiiiEEENS1_10collective13CollectiveMmaINS1_35MainloopSm100TmaUmmaWarpSpecializedILi3ELi2ELi4ENS5_IJNS4_1CILi2EEESB_NSA_ILi1EEEEEEEENS5_IJNSA_ILi256EEENSA_ILi128EEENSA_ILi32EEEEEEaNS5_IJlSC_lEEEaSJ_NS4_8TiledMMAINS4_8MMA_AtomIJNS4_21SM100_MMA_S8_2x1SM_SSIaaiLi256ELi128ELNS4_4UMMA5MajorE0ELSO_0ELNSN_8SaturateE0EEEEEENS4_6LayoutINS5_IJSC_SC_SC_EEENS5_IJNSA_ILi0EEESU_SU_EEEEENS5_IJNS4_10UnderscoreESX_SX_EEEEENS4_28SM100_TMA_2SM_LOAD_MULTICASTENS4_14ComposedLayoutINS4_7SwizzleILi1ELi4ELi3EEENS4_18smem_ptr_flag_bitsILi8EEENSS_INS5_IJNSA_ILi8EEESH_EEENS5_IJSH_SC_EEEEEEEvNS4_8identityENS4_18SM100_TMA_2SM_LOADES1A_vS1B_EENS_8epilogue10collective18CollectiveEpilogueINS1E_23Sm100TmaWarpSpecializedILi2ELi2ELi64ELb0ELb0EEEJNS5_IJSG_SG_SH_EEENS5_IJNSS_ISG_SC_EENSS_INSA_ILi64EEESC_EEEEEaSJ_aSJ_NS1E_6fusion15FusionCallbacksIS1I_NS1O_17LinearCombinationIaiaiLNS_15FloatRoundStyleE2EEES1J_S1N_JEEENS4_5SM1004TMEM4LOAD26SM100_TMEM_LOAD_32dp32b64xENS4_13SM90_TMA_LOADENS11_INS12_ILi2ELi4ELi3EEES15_NSS_INS5_IJS16_S1L_EEENS5_IJS1L_SC_EEEEEEENS4_39AutoVectorizingCopyWithAssumedAlignmentILi128EEENS4_14SM90_TMA_STOREES23_S25_S25_EEEvvEEEEvNT_6ParamsE,"ax",@progbits
	.align	128
.text._ZN7cutlass13device_kernelINS_4gemm6kernel13GemmUniversalIN4cute5tupleIJiiiiEEENS1_10collective13CollectiveMmaINS1_35MainloopSm100TmaUmmaWarpSpecializedILi3ELi2ELi4ENS5_IJNS4_1CILi2EEESB_NSA_ILi1EEEEEEEENS5_IJNSA_ILi256EEENSA_ILi128EEENSA_ILi32EEEEEEaNS5_IJlSC_lEEEaSJ_NS4_8TiledMMAINS4_8MMA_AtomIJNS4_21SM100_MMA_S8_2x1SM_SSIaaiLi256ELi128ELNS4_4UMMA5MajorE0ELSO_0ELNSN_8SaturateE0EEEEEENS4_6LayoutINS5_IJSC_SC_SC_EEENS5_IJNSA_ILi0EEESU_SU_EEEEENS5_IJNS4_10UnderscoreESX_SX_EEEEENS4_28SM100_TMA_2SM_LOAD_MULTICASTENS4_14ComposedLayoutINS4_7SwizzleILi1ELi4ELi3EEENS4_18smem_ptr_flag_bitsILi8EEENSS_INS5_IJNSA_ILi8EEESH_EEENS5_IJSH_SC_EEEEEEEvNS4_8identityENS4_18SM100_TMA_2SM_LOADES1A_vS1B_EENS_8epilogue10collective18CollectiveEpilogueINS1E_23Sm100TmaWarpSpecializedILi2ELi2ELi64ELb0ELb0EEEJNS5_IJSG_SG_SH_EEENS5_IJNSS_ISG_SC_EENSS_INSA_ILi64EEESC_EEEEEaSJ_aSJ_NS1E_6fusion15FusionCallbacksIS1I_NS1O_17LinearCombinationIaiaiLNS_15FloatRoundStyleE2EEES1J_S1N_JEEENS4_5SM1004TMEM4LOAD26SM100_TMEM_LOAD_32dp32b64xENS4_13SM90_TMA_LOADENS11_INS12_ILi2ELi4ELi3EEES15_NSS_INS5_IJS16_S1L_EEENS5_IJS1L_SC_EEEEEEENS4_39AutoVectorizingCopyWithAssumedAlignmentILi128EEENS4_14SM90_TMA_STOREES23_S25_S25_EEEvvEEEEvNT_6ParamsE:
        .type           _ZN7cutlass13device_kernelINS_4gemm6kernel13GemmUniversalIN4cute5tupleIJiiiiEEENS1_10collective13CollectiveMmaINS1_35MainloopSm100TmaUmmaWarpSpecializedILi3ELi2ELi4ENS5_IJNS4_1CILi2EEESB_NSA_ILi1EEEEEEEENS5_IJNSA_ILi256EEENSA_ILi128EEENSA_ILi32EEEEEEaNS5_IJlSC_lEEEaSJ_NS4_8TiledMMAINS4_8MMA_AtomIJNS4_21SM100_MMA_S8_2x1SM_SSIaaiLi256ELi128ELNS4_4UMMA5MajorE0ELSO_0ELNSN_8SaturateE0EEEEEENS4_6LayoutINS5_IJSC_SC_SC_EEENS5_IJNSA_ILi0EEESU_SU_EEEEENS5_IJNS4_10UnderscoreESX_SX_EEEEENS4_28SM100_TMA_2SM_LOAD_MULTICASTENS4_14ComposedLayoutINS4_7SwizzleILi1ELi4ELi3EEENS4_18smem_ptr_flag_bitsILi8EEENSS_INS5_IJNSA_ILi8EEESH_EEENS5_IJSH_SC_EEEEEEEvNS4_8identityENS4_18SM100_TMA_2SM_LOADES1A_vS1B_EENS_8epilogue10collective18CollectiveEpilogueINS1E_23Sm100TmaWarpSpecializedILi2ELi2ELi64ELb0ELb0EEEJNS5_IJSG_SG_SH_EEENS5_IJNSS_ISG_SC_EENSS_INSA_ILi64EEESC_EEEEEaSJ_aSJ_NS1E_6fusion15FusionCallbacksIS1I_NS1O_17LinearCombinationIaiaiLNS_15FloatRoundStyleE2EEES1J_S1N_JEEENS4_5SM1004TMEM4LOAD26SM100_TMEM_LOAD_32dp32b64xENS4_13SM90_TMA_LOADENS11_INS12_ILi2ELi4ELi3EEES15_NSS_INS5_IJS16_S1L_EEENS5_IJS1L_SC_EEEEEEENS4_39AutoVectorizingCopyWithAssumedAlignmentILi128EEENS4_14SM90_TMA_STOREES23_S25_S25_EEEvvEEEEvNT_6ParamsE,@function
        .size           _ZN7cutlass13device_kernelINS_4gemm6kernel13GemmUniversalIN4cute5tupleIJiiiiEEENS1_10collective13CollectiveMmaINS1_35MainloopSm100TmaUmmaWarpSpecializedILi3ELi2ELi4ENS5_IJNS4_1CILi2EEESB_NSA_ILi1EEEEEEEENS5_IJNSA_ILi256EEENSA_ILi128EEENSA_ILi32EEEEEEaNS5_IJlSC_lEEEaSJ_NS4_8TiledMMAINS4_8MMA_AtomIJNS4_21SM100_MMA_S8_2x1SM_SSIaaiLi256ELi128ELNS4_4UMMA5MajorE0ELSO_0ELNSN_8SaturateE0EEEEEENS4_6LayoutINS5_IJSC_SC_SC_EEENS5_IJNSA_ILi0EEESU_SU_EEEEENS5_IJNS4_10UnderscoreESX_SX_EEEEENS4_28SM100_TMA_2SM_LOAD_MULTICASTENS4_14ComposedLayoutINS4_7SwizzleILi1ELi4ELi3EEENS4_18smem_ptr_flag_bitsILi8EEENSS_INS5_IJNSA_ILi8EEESH_EEENS5_IJSH_SC_EEEEEEEvNS4_8identityENS4_18SM100_TMA_2SM_LOADES1A_vS1B_EENS_8epilogue10collective18CollectiveEpilogueINS1E_23Sm100TmaWarpSpecializedILi2ELi2ELi64ELb0ELb0EEEJNS5_IJSG_SG_SH_EEENS5_IJNSS_ISG_SC_EENSS_INSA_ILi64EEESC_EEEEEaSJ_aSJ_NS1E_6fusion15FusionCallbacksIS1I_NS1O_17LinearCombinationIaiaiLNS_15FloatRoundStyleE2EEES1J_S1N_JEEENS4_5SM1004TMEM4LOAD26SM100_TMEM_LOAD_32dp32b64xENS4_13SM90_TMA_LOADENS11_INS12_ILi2ELi4ELi3EEES15_NSS_INS5_IJS16_S1L_EEENS5_IJS1L_SC_EEEEEEENS4_39AutoVectorizingCopyWithAssumedAlignmentILi128EEENS4_14SM90_TMA_STOREES23_S25_S25_EEEvvEEEEvNT_6ParamsE,(.L_x_160 - _ZN7cutlass13device_kernelINS_4gemm6kernel13GemmUniversalIN4cute5tupleIJiiiiEEENS1_10collective13CollectiveMmaINS1_35MainloopSm100TmaUmmaWarpSpecializedILi3ELi2ELi4ENS5_IJNS4_1CILi2EEESB_NSA_ILi1EEEEEEEENS5_IJNSA_ILi256EEENSA_ILi128EEENSA_ILi32EEEEEEaNS5_IJlSC_lEEEaSJ_NS4_8TiledMMAINS4_8MMA_AtomIJNS4_21SM100_MMA_S8_2x1SM_SSIaaiLi256ELi128ELNS4_4UMMA5MajorE0ELSO_0ELNSN_8SaturateE0EEEEEENS4_6LayoutINS5_IJSC_SC_SC_EEENS5_IJNSA_ILi0EEESU_SU_EEEEENS5_IJNS4_10UnderscoreESX_SX_EEEEENS4_28SM100_TMA_2SM_LOAD_MULTICASTENS4_14ComposedLayoutINS4_7SwizzleILi1ELi4ELi3EEENS4_18smem_ptr_flag_bitsILi8EEENSS_INS5_IJNSA_ILi8EEESH_EEENS5_IJSH_SC_EEEEEEEvNS4_8identityENS4_18SM100_TMA_2SM_LOADES1A_vS1B_EENS_8epilogue10collective18CollectiveEpilogueINS1E_23Sm100TmaWarpSpecializedILi2ELi2ELi64ELb0ELb0EEEJNS5_IJSG_SG_SH_EEENS5_IJNSS_ISG_SC_EENSS_INSA_ILi64EEESC_EEEEEaSJ_aSJ_NS1E_6fusion15FusionCallbacksIS1I_NS1O_17LinearCombinationIaiaiLNS_15FloatRoundStyleE2EEES1J_S1N_JEEENS4_5SM1004TMEM4LOAD26SM100_TMEM_LOAD_32dp32b64xENS4_13SM90_TMA_LOADENS11_INS12_ILi2ELi4ELi3EEES15_NSS_INS5_IJS16_S1L_EEENS5_IJS1L_SC_EEEEEEENS4_39AutoVectorizingCopyWithAssumedAlignmentILi128EEENS4_14SM90_TMA_STOREES23_S25_S25_EEEvvEEEEvNT_6ParamsE)
        .other          _ZN7cutlass13device_kernelINS_4gemm6kernel13GemmUniversalIN4cute5tupleIJiiiiEEENS1_10collective13CollectiveMmaINS1_35MainloopSm100TmaUmmaWarpSpecializedILi3ELi2ELi4ENS5_IJNS4_1CILi2EEESB_NSA_ILi1EEEEEEEENS5_IJNSA_ILi256EEENSA_ILi128EEENSA_ILi32EEEEEEaNS5_IJlSC_lEEEaSJ_NS4_8TiledMMAINS4_8MMA_AtomIJNS4_21SM100_MMA_S8_2x1SM_SSIaaiLi256ELi128ELNS4_4UMMA5MajorE0ELSO_0ELNSN_8SaturateE0EEEEEENS4_6LayoutINS5_IJSC_SC_SC_EEENS5_IJNSA_ILi0EEESU_SU_EEEEENS5_IJNS4_10UnderscoreESX_SX_EEEEENS4_28SM100_TMA_2SM_LOAD_MULTICASTENS4_14ComposedLayoutINS4_7SwizzleILi1ELi4ELi3EEENS4_18smem_ptr_flag_bitsILi8EEENSS_INS5_IJNSA_ILi8EEESH_EEENS5_IJSH_SC_EEEEEEEvNS4_8identityENS4_18SM100_TMA_2SM_LOADES1A_vS1B_EENS_8epilogue10collective18CollectiveEpilogueINS1E_23Sm100TmaWarpSpecializedILi2ELi2ELi64ELb0ELb0EEEJNS5_IJSG_SG_SH_EEENS5_IJNSS_ISG_SC_EENSS_INSA_ILi64EEESC_EEEEEaSJ_aSJ_NS1E_6fusion15FusionCallbacksIS1I_NS1O_17LinearCombinationIaiaiLNS_15FloatRoundStyleE2EEES1J_S1N_JEEENS4_5SM1004TMEM4LOAD26SM100_TMEM_LOAD_32dp32b64xENS4_13SM90_TMA_LOADENS11_INS12_ILi2ELi4ELi3EEES15_NSS_INS5_IJS16_S1L_EEENS5_IJS1L_SC_EEEEEEENS4_39AutoVectorizingCopyWithAssumedAlignmentILi128EEENS4_14SM90_TMA_STOREES23_S25_S25_EEEvvEEEEvNT_6ParamsE,@"STO_CUDA_ENTRY STV_DEFAULT"
_ZN7cutlass13device_kernelINS_4gemm6kernel13GemmUniversalIN4cute5tupleIJiiiiEEENS1_10collective13CollectiveMmaINS1_35MainloopSm100TmaUmmaWarpSpecializedILi3ELi2ELi4ENS5_IJNS4_1CILi2EEESB_NSA_ILi1EEEEEEEENS5_IJNSA_ILi256EEENSA_ILi128EEENSA_ILi32EEEEEEaNS5_IJlSC_lEEEaSJ_NS4_8TiledMMAINS4_8MMA_AtomIJNS4_21SM100_MMA_S8_2x1SM_SSIaaiLi256ELi128ELNS4_4UMMA5MajorE0ELSO_0ELNSN_8SaturateE0EEEEEENS4_6LayoutINS5_IJSC_SC_SC_EEENS5_IJNSA_ILi0EEESU_SU_EEEEENS5_IJNS4_10UnderscoreESX_SX_EEEEENS4_28SM100_TMA_2SM_LOAD_MULTICASTENS4_14ComposedLayoutINS4_7SwizzleILi1ELi4ELi3EEENS4_18smem_ptr_flag_bitsILi8EEENSS_INS5_IJNSA_ILi8EEESH_EEENS5_IJSH_SC_EEEEEEEvNS4_8identityENS4_18SM100_TMA_2SM_LOADES1A_vS1B_EENS_8epilogue10collective18CollectiveEpilogueINS1E_23Sm100TmaWarpSpecializedILi2ELi2ELi64ELb0ELb0EEEJNS5_IJSG_SG_SH_EEENS5_IJNSS_ISG_SC_EENSS_INSA_ILi64EEESC_EEEEEaSJ_aSJ_NS1E_6fusion15FusionCallbacksIS1I_NS1O_17LinearCombinationIaiaiLNS_15FloatRoundStyleE2EEES1J_S1N_JEEENS4_5SM1004TMEM4LOAD26SM100_TMEM_LOAD_32dp32b64xENS4_13SM90_TMA_LOADENS11_INS12_ILi2ELi4ELi3EEES15_NSS_INS5_IJS16_S1L_EEENS5_IJS1L_SC_EEEEEEENS4_39AutoVectorizingCopyWithAssumedAlignmentILi128EEENS4_14SM90_TMA_STOREES23_S25_S25_EEEvvEEEEvNT_6ParamsE:
[----:B------:R-:W1:Y:S01]  /*0000*/  LDC R1, c[0x0][0x37c] ;  /* 0x0000df00ff017b82 */ /* 0x000e620000000800 */
[----:B------:R-:W2:Y:S01]  /*0010*/  S2R R154, SR_TID.X ;  /* 0x00000000009a7919 */ /* 0x000ea20000002100 */
[----:B------:R-:W3:Y:S06]  /*0020*/  LDCU.64 UR8, c[0x0][0x890] ;  /* 0x00011200ff0877ac */ /* 0x000eec0008000a00 */
[----:B------:R-:W4:Y:S01]  /*0030*/  S2UR UR46, SR_CgaCtaId ;  /* 0x00000000002e79c3 */ /* 0x000f220000008800 */
[----:B------:R-:W-:Y:S02]  /*0040*/  PRMT R140, RZ, 0x7610, R140 ;  /* 0x00007610ff8c7816 */ /* 0x000fe4000000008c */
[----:B------:R-:W-:Y:S01]  /*0050*/  ELECT P1, URZ, PT ;  /* 0x0000000000ff782f */ /* 0x000fe20003820000 */
[----:B---3--:R-:W-:-:S04]  /*0060*/  UISETP.NE.U32.AND UP0, UPT, UR8, URZ, UPT ;  /* 0x000000ff0800728c */ /* 0x008fc8000bf05070 */
[----:B------:R-:W-:Y:S02]  /*0070*/  UISETP.NE.AND.EX UP0, UPT, UR9, URZ, UPT, UP0 ;  /* 0x000000ff0900728c */ /* 0x000fe4000bf05300 */
[----:B----4-:R-:W-:Y:S02]  /*0080*/  ULOP3.LUT UR28, UR46, 0x1, URZ, 0xc0, !UPT ;  /* 0x000000012e1c7892 */ /* 0x010fe4000f8ec0ff */
[----:B------:R-:W-:Y:S01]  /*0090*/  ULOP3.LUT UR29, UR46, 0x1, URZ, 0x3c, !UPT ;  /* 0x000000012e1d7892 */ /* 0x000fe2000f8e3cff */
[----:B--2---:R-:W-:-:S05]  /*00a0*/  SHF.R.U32.HI R141, RZ, 0x5, R154 ;  /* 0x00000005ff8d7819 */ /* 0x004fca000001169a */
[----:B------:R-:W2:Y:S02]  /*00b0*/  SHFL.IDX PT, R0, R141, RZ, 0x1f ;  /* 0x00001fff8d007589 */ /* 0x000ea400000e0000 */
[----:B--2---:R-:W-:Y:S01]  /*00c0*/  R2UR UR18, R0 ;  /* 0x00000000001272ca */ /* 0x004fe200000e0000 */
[----:B-1----:R-:W-:-:S14]  /*00d0*/  BRA.U UP0, `(.L_x_0) ;  /* 0x0000000100307547 */ /* 0x002fdc000b800000 */
[----:B------:R-:W1:Y:S02]  /*00e0*/  LDCU.64 UR4, c[0x0][0x888] ;  /* 0x00011100ff0477ac */ /* 0x000e640008000a00 */
[----:B-1----:R-:W-:-:S04]  /*00f0*/  UISETP.NE.U32.AND UP0, UPT, UR4, URZ, UPT ;  /* 0x000000ff0400728c */ /* 0x002fc8000bf05070 */
[----:B------:R-:W-:-:S09]  /*0100*/  UISETP.NE.AND.EX UP0, UPT, UR5, URZ, UPT, UP0 ;  /* 0x000000ff0500728c */ /* 0x000fd2000bf05300 */
[----:B------:R-:W-:Y:S05]  /*0110*/  BRA.U !UP0, `(.L_x_1) ;  /* 0x0000000108147547 */ /* 0x000fea000b800000 */
[----:B------:R-:W1:Y:S01]  /*0120*/  LDC.64 R72, c[0x0][0x888] ;  /* 0x00022200ff487b82 */ /* 0x000e620000000a00 */
[----:B------:R-:W1:Y:S02]  /*0130*/  LDCU.64 UR4, c[0x0][0x358] ;  /* 0x00006b00ff0477ac */ /* 0x000e640008000a00 */
[----:B-1----:R1:W5:Y:S01]  /*0140*/  LDG.E R72, desc[UR4][R72.64] ;  /* 0x0000000448487981 */ /* 0x002362000c1e1900 */
[----:B------:R-:W-:Y:S01]  /*0150*/  HFMA2 R140, -RZ, RZ, 0, 5.9604644775390625e-08 ;  /* 0x00000001ff8c7431 */ /* 0x000fe200000001ff */
[----:B------:R-:W-:Y:S05]  /*0160*/  BRA `(.L_x_0) ;  /* 0x00000000000c7947 */ /* 0x000fea0003800000 */
.L_x_1:
[----:B------:R-:W1:Y:S01]  /*0170*/  LDCU UR4, c[0x0][0x880] ;  /* 0x00011000ff0477ac */ /* 0x000e620008000800 */
[----:B------:R-:W-:Y:S01]  /*0180*/  HFMA2 R140, -RZ, RZ, 0, 5.9604644775390625e-08 ;  /* 0x00000001ff8c7431 */ /* 0x000fe200000001ff */
[----:B-1----:R-:W-:-:S07]  /*0190*/  MOV R72, UR4 ;  /* 0x0000000400487c02 */ /* 0x002fce0008000f00 */
.L_x_0:
[----:B------:R-:W2:Y:S02]  /*01a0*/  LDCU.64 UR4, c[0x0][0x8b0] ;  /* 0x00011600ff0477ac */ /* 0x000ea40008000a00 */
[----:B--2---:R-:W-:-:S04]  /*01b0*/  UISETP.NE.U32.AND UP0, UPT, UR4, URZ, UPT ;  /* 0x000000ff0400728c */ /* 0x004fc8000bf05070 */
[----:B------:R-:W-:-:S09]  /*01c0*/  UISETP.NE.AND.EX UP0, UPT, UR5, URZ, UPT, UP0 ;  /* 0x000000ff0500728c */ /* 0x000fd2000bf05300 */
[----:B------:R-:W-:Y:S05]  /*01d0*/  BRA.U UP0, `(.L_x_2) ;  /* 0x0000000100287547 */ /* 0x000fea000b800000 */
[----:B------:R-:W2:Y:S02]  /*01e0*/  LDCU.64 UR4, c[0x0][0x8a8] ;  /* 0x00011500ff0477ac */ /* 0x000ea40008000a00 */
[----:B--2---:R-:W-:-:S04]  /*01f0*/  UISETP.NE.U32.AND UP0, UPT, UR4, URZ, UPT ;  /* 0x000000ff0400728c */ /* 0x004fc8000bf05070 */
[----:B------:R-:W-:-:S09]  /*0200*/  UISETP.NE.AND.EX UP0, UPT, UR5, URZ, UPT, UP0 ;  /* 0x000000ff0500728c */ /* 0x000fd2000bf05300 */
[----:B------:R-:W-:Y:S05]  /*0210*/  BRA.U !UP0, `(.L_x_3) ;  /* 0x0000000108107547 */ /* 0x000fea000b800000 */
[----:B------:R-:W2:Y:S01]  /*0220*/  LDC.64 R70, c[0x0][0x8a8] ;  /* 0x00022a00ff467b82 */ /* 0x000ea20000000a00 */
[----:B------:R-:W2:Y:S02]  /*0230*/  LDCU.64 UR4, c[0x0][0x358] ;  /* 0x00006b00ff0477ac */ /* 0x000ea40008000a00 */
[----:B--2---:R2:W5:Y:S01]  /*0240*/  LDG.E R70, desc[UR4][R70.64] ;  /* 0x0000000446467981 */ /* 0x004562000c1e1900 */
[----:B------:R-:W-:Y:S05]  /*0250*/  BRA `(.L_x_2) ;  /* 0x0000000000087947 */ /* 0x000fea0003800000 */
.L_x_3:
[----:B------:R-:W2:Y:S02]  /*0260*/  LDCU UR4, c[0x0][0x8a0] ;  /* 0x00011400ff0477ac */ /* 0x000ea40008000800 */
[----:B--2---:R-:W-:Y:S02]  /*0270*/  MOV R70, UR4 ;  /* 0x0000000400467c02 */ /* 0x004fe40008000f00 */
.L_x_2:
[----:B------:R-:W-:Y:S01]  /*0280*/  IMAD.U32 R0, RZ, RZ, UR18 ;  /* 0x00000012ff007e24 */ /* 0x000fe2000f8e00ff */
[----:B------:R-:W-:Y:S04]  /*0290*/  BSSY.RECONVERGENT B0, `(.L_x_4) ;  /* 0x000000c000007945 */ /* 0x000fe80003800200 */
[C---:B------:R-:W-:Y:S02]  /*02a0*/  ISETP.NE.OR P2, PT, R0.reuse, 0x1, !P1 ;  /* 0x000000010000780c */ /* 0x040fe40004f45670 */
[----:B------:R-:W-:-:S11]  /*02b0*/  ISETP.NE.OR P0, PT, R0, 0x3, !P1 ;  /* 0x000000030000780c */ /* 0x000fd60004f05670 */
[----:B------:R-:W-:Y:S05]  /*02c0*/  @P2 BRA `(.L_x_5) ;  /* 0x0000000000202947 */ /* 0x000fea0003800000 */
[----:B------:R-:W3:Y:S02]  /*02d0*/  LDCU.64 UR4, c[0x0][0x348] ;  /* 0x00006900ff0477ac */ /* 0x000ee40008000a00 */
[----:B---3--:R-:W-:Y:S02]  /*02e0*/  UIADD3 UR6, UP1, UPT, UR4, 0x80, URZ ;  /* 0x0000008004067890 */ /* 0x008fe4000ff3e0ff */
[----:B------:R-:W-:Y:S02]  /*02f0*/  UIADD3 UR4, UP0, UPT, UR4, 0x180, URZ ;  /* 0x0000018004047890 */ /* 0x000fe4000ff1e0ff */
[----:B------:R-:W-:Y:S02]  /*0300*/  UIADD3.X UR7, UPT, UPT, URZ, UR5, URZ, UP1, !UPT ;  /* 0x00000005ff077290 */ /* 0x000fe40008ffe4ff */
[----:B------:R-:W-:-:S07]  /*0310*/  UIADD3.X UR5, UPT, UPT, URZ, UR5, URZ, UP0, !UPT ;  /* 0x00000005ff057290 */ /* 0x000fce00087fe4ff */
[----:B------:R3:W-:Y:S02]  /*0320*/  UTMACCTL.PF [UR6] ;  /* 0x00000000060079b9 */ /* 0x0007e40008040000 */
[----:B------:R3:W-:Y:S02]  /*0330*/  UTMACCTL.PF [UR4] ;  /* 0x00000000040079b9 */ /* 0x0007e40008040000 */
[----:B---3--:R-:W-:Y:S01]  /*0340*/  NOP ;  /* 0x0000000000007918 */ /* 0x008fe20000000000 */
.L_x_5:
[----:B------:R-:W-:Y:S05]  /*0350*/  BSYNC.RECONVERGENT B0 ;  /* 0x0000000000007941 */ /* 0x000fea0003800200 */
.L_x_4:
[----:B------:R-:W-:Y:S04]  /*0360*/  BSSY.RECONVERGENT B0, `(.L_x_6) ;  /* 0x000000a000007945 */ /* 0x000fe80003800200 */
        /* <DEDUP_REMOVED lines=9> */
.L_x_7:
[----:B------:R-:W-:Y:S05]  /*0400*/  BSYNC.RECONVERGENT B0 ;  /* 0x0000000000007941 */ /* 0x000fea0003800200 */
.L_x_6:
[----:B------:R-:W3:Y:S01]  /*0410*/  LDCU.64 UR4, c[0x0][0x888] ;  /* 0x00011100ff0477ac */ /* 0x000ee20008000a00 */
[----:B------:R-:W-:Y:S02]  /*0420*/  UISETP.EQ.U32.AND UP1, UPT, UR8, URZ, UPT ;  /* 0x000000ff0800728c */ /* 0x000fe4000bf22070 */
[----:B------:R-:W-:Y:S02]  /*0430*/  UPLOP3.LUT UP3, UPT, UPT, UPT, UPT, 0x80, 0x8 ;  /* 0x000000000008789c */ /* 0x000fe40003f6f070 */
[----:B---3--:R-:W-:-:S04]  /*0440*/  UISETP.NE.U32.AND UP0, UPT, UR4, URZ, UPT ;  /* 0x000000ff0400728c */ /* 0x008fc8000bf05070 */
[----:B------:R-:W-:-:S04]  /*0450*/  UISETP.NE.AND.EX UP0, UPT, UR5, URZ, UPT, UP0 ;  /* 0x000000ff0500728c */ /* 0x000fc8000bf05300 */
[----:B------:R-:W-:-:S04]  /*0460*/  UISETP.EQ.OR.EX UP2, UPT, UR9, URZ, !UP0, UP1 ;  /* 0x000000ff0900728c */ /* 0x000fc8000c742710 */
[----:B------:R-:W-:-:S06]  /*0470*/  UP2UR UR4, UPR, URZ, 0x4 ;  /* 0x00000004ff047883 */ /* 0x000fcc0008000000 */
[----:B------:R-:W-:Y:S01]  /*0480*/  MOV R143, UR4 ;  /* 0x00000004008f7c02 */ /* 0x000fe20008000f00 */
[----:B------:R-:W-:Y:S06]  /*0490*/  BRA.U !UP2, `(.L_x_8) ;  /* 0x000000010a207547 */ /* 0x000fec000b800000 */
[----:B-----5:R-:W-:Y:S01]  /*04a0*/  R2UR UR5, R72 ;  /* 0x00000000480572ca */ /* 0x020fe200000e0000 */
[----:B------:R-:W-:Y:S02]  /*04b0*/  UISETP.NE.U32.AND UP1, UPT, UR8, URZ, UPT ;  /* 0x000000ff0800728c */ /* 0x000fe4000bf25070 */
[----:B------:R-:W-:Y:S02]  /*04c0*/  USEL UR4, URZ, 0xffffffff, UP0 ;  /* 0xffffffffff047887 */ /* 0x000fe40008000000 */
[----:B------:R-:W-:-:S08]  /*04d0*/  UISETP.NE.AND.EX UP1, UPT, UR9, URZ, UPT, UP1 ;  /* 0x000000ff0900728c */ /* 0x000fd0000bf25310 */
[----:B------:R-:W-:-:S04]  /*04e0*/  UISETP.NE.AND UP0, UPT, UR5, URZ, UPT ;  /* 0x000000ff0500728c */ /* 0x000fc8000bf05270 */
[----:B------:R-:W-:-:S04]  /*04f0*/  @!UP1 USEL UR4, URZ, 0xffffffff, UP0 ;  /* 0xffffffffff049887 */ /* 0x000fc80008000000 */
[----:B------:R-:W-:-:S04]  /*0500*/  ULOP3.LUT UR4, UR4, 0x1, URZ, 0xc0, !UPT ;  /* 0x0000000104047892 */ /* 0x000fc8000f8ec0ff */
[----:B------:R-:W-:-:S11]  /*0510*/  UISETP.NE.U32.AND UP3, UPT, UR4, 0x1, UPT ;  /* 0x000000010400788c */ /* 0x000fd6000bf65070 */
.L_x_8:
[----:B------:R-:W3:Y:S01]  /*0520*/  SHFL.IDX PT, R0, R141, RZ, 0x1f ;  /* 0x00001fff8d007589 */ /* 0x000ee200000e0000 */
[----:B------:R-:W-:-:S04]  /*0530*/  UISETP.NE.AND UP0, UPT, UR18, 0x2, UPT ;  /* 0x000000021200788c */ /* 0x000fc8000bf05270 */
[----:B------:R-:W-:Y:S02]  /*0540*/  UISETP.EQ.AND UP1, UPT, UR28, URZ, !UP0 ;  /* 0x000000ff1c00728c */ /* 0x000fe4000c722270 */
[----:B------:R-:W-:-:S04]  /*0550*/  USEL UR37, URZ, 0x1, UP0 ;  /* 0x00000001ff257887 */ /* 0x000fc80008000000 */
[----:B------:R-:W-:Y:S02]  /*0560*/  PLOP3.LUT P3, PT, P1, PT, UP1, 0x80, 0x8 ;  /* 0x000000000008781c */ /* 0x000fe40000f6f018 */
[----:B---3--:R-:W-:-:S13]  /*0570*/  ISETP.NE.AND P0, PT, R0, RZ, PT ;  /* 0x000000ff0000720c */ /* 0x008fda0003f05270 */
[----:B------:R-:W-:Y:S05]  /*0580*/  @P0 BRA `(.L_x_9) ;  /* 0x00000000004c0947 */ /* 0x000fea0003800000 */
[----:B------:R-:W-:Y:S01]  /*0590*/  UMOV UR4, 0x400 ;  /* 0x0000040000047882 */ /* 0x000fe20000000000 */
[----:B------:R-:W-:Y:S01]  /*05a0*/  UMOV UR8, 0x1 ;  /* 0x0000000100087882 */ /* 0x000fe20000000000 */
[----:B------:R-:W-:Y:S01]  /*05b0*/  UMOV UR6, 0x2 ;  /* 0x0000000200067882 */ /* 0x000fe20000000000 */
[----:B------:R-:W-:Y:S02]  /*05c0*/  ULEA UR4, UR46, UR4, 0x18 ;  /* 0x000000042e047291 */ /* 0x000fe4000f8ec0ff */
[----:B------:R-:W-:-:S04]  /*05d0*/  UIADD3 UR8, UPT, UPT, -UR8, 0x100000, URZ ;  /* 0x0010000008087890 */ /* 0x000fc8000fffe1ff */
[----:B------:R-:W-:Y:S02]  /*05e0*/  USHF.L.U32 UR9, UR8, 0xb, URZ ;  /* 0x0000000b08097899 */ /* 0x000fe400080006ff */
[----:B------:R-:W-:Y:S02]  /*05f0*/  USHF.L.U32 UR8, UR8, 0x1, URZ ;  /* 0x0000000108087899 */ /* 0x000fe400080006ff */
[----:B------:R-:W-:-:S04]  /*0600*/  UIADD3 UR6, UPT, UPT, -UR6, 0x100000, URZ ;  /* 0x0010000006067890 */ /* 0x000fc8000fffe1ff */
[----:B------:R-:W-:Y:S02]  /*0610*/  USHF.L.U32 UR7, UR6, 0xb, URZ ;  /* 0x0000000b06077899 */ /* 0x000fe400080006ff */
[----:B------:R-:W-:Y:S01]  /*0620*/  USHF.L.U32 UR6, UR6, 0x1, URZ ;  /* 0x0000000106067899 */ /* 0x000fe200080006ff */
[----:B------:R-:W-:Y:S01]  /*0630*/  ELECT P0, URZ, PT ;  /* 0x0000000000ff782f */ /* 0x000fe20003800000 */
[----:B------:R-:W3:Y:S02]  /*0640*/  FENCE.VIEW.ASYNC.S ;  /* 0x00000000000073c6 */ /* 0x000ee40000000000 */
[----:B---3--:R3:W4:Y:S08]  /*0650*/  SYNCS.EXCH.64 URZ, [UR4], UR8 ;  /* 0x0000000804ff75b2 */ /* 0x0087300008000100 */
[----:B------:R3:W1:Y:S01]  /*0660*/  SYNCS.EXCH.64 URZ, [UR4+0x18], UR6 ;  /* 0x0000180604ff75b2 */ /* 0x0006620008000100 */
[----:B------:R3:W1:Y:S01]  /*0670*/  SYNCS.EXCH.64 URZ, [UR4+0x8], UR8 ;  /* 0x0000080804ff75b2 */ /* 0x0006620008000100 */
[----:B------:R3:W1:Y:S01]  /*0680*/  SYNCS.EXCH.64 URZ, [UR4+0x20], UR6 ;  /* 0x0000200604ff75b2 */ /* 0x0006620008000100 */
[----:B------:R3:W1:Y:S01]  /*0690*/  SYNCS.EXCH.64 URZ, [UR4+0x10], UR8 ;  /* 0x0000100804ff75b2 */ /* 0x0006620008000100 */
[----:B------:R3:W1:Y:S01]  /*06a0*/  SYNCS.EXCH.64 URZ, [UR4+0x28], UR6 ;  /* 0x0000280604ff75b2 */ /* 0x0006620008000100 */
[----:B------:R-:W-:Y:S01]  /*06b0*/  NOP ;  /* 0x0000000000007918 */ /* 0x000fe20000000000 */
.L_x_9:
[----:B------:R-:W2:Y:S01]  /*06c0*/  SHFL.IDX PT, R0, R141, RZ, 0x1f ;  /* 0x00001fff8d007589 */ /* 0x000ea200000e0000 */
[----:B------:R-:W-:Y:S01]  /*06d0*/  NOP ;  /* 0x0000000000007918 */ /* 0x000fe20000000000 */
[----:B--2---:R-:W-:-:S13]  /*06e0*/  ISETP.NE.AND P0, PT, R0, 0x1, PT ;  /* 0x000000010000780c */ /* 0x004fda0003f05270 */
[----:B------:R-:W-:Y:S05]  /*06f0*/  @P0 BRA `(.L_x_10) ;  /* 0x0000000000440947 */ /* 0x000fea0003800000 */
[----:B---3--:R-:W-:Y:S01]  /*0700*/  UMOV UR4, 0x400 ;  /* 0x0000040000047882 */ /* 0x008fe20000000000 */
        /* <DEDUP_REMOVED lines=10> */
[----:B------:R-:W2:Y:S02]  /*07b0*/  FENCE.VIEW.ASYNC.S ;  /* 0x00000000000073c6 */ /* 0x000ea40000000000 */
[----:B--2---:R2:W3:Y:S08]  /*07c0*/  SYNCS.EXCH.64 URZ, [UR4+0x30], UR8 ;  /* 0x0000300804ff75b2 */ /* 0x0044f00008000100 */
[----:B------:R2:W1:Y:S01]  /*07d0*/  SYNCS.EXCH.64 URZ, [UR4+0x40], UR6 ;  /* 0x0000400604ff75b2 */ /* 0x0004620008000100 */
[----:B------:R2:W1:Y:S01]  /*07e0*/  SYNCS.EXCH.64 URZ, [UR4+0x38], UR8 ;  /* 0x0000380804ff75b2 */ /* 0x0004620008000100 */
[----:B------:R2:W1:Y:S01]  /*07f0*/  SYNCS.EXCH.64 URZ, [UR4+0x48], UR6 ;  /* 0x0000480604ff75b2 */ /* 0x0004620008000100 */
[----:B------:R-:W-:Y:S01]  /*0800*/  NOP ;  /* 0x0000000000007918 */ /* 0x000fe20000000000 */
.L_x_10:
[----:B------:R-:W4:Y:S01]  /*0810*/  SHFL.IDX PT, R0, R141, RZ, 0x1f ;  /* 0x00001fff8d007589 */ /* 0x000f2200000e0000 */
[----:B------:R-:W-:Y:S01]  /*0820*/  NOP ;  /* 0x0000000000007918 */ /* 0x000fe20000000000 */
[----:B----4-:R-:W-:-:S13]  /*0830*/  ISETP.NE.AND P0, PT, R0, 0x3, PT ;  /* 0x000000030000780c */ /* 0x010fda0003f05270 */
[----:B------:R-:W-:Y:S05]  /*0840*/  @P0 BRA `(.L_x_11) ;  /* 0x00000000002c0947 */ /* 0x000fea0003800000 */
[----:B--23--:R-:W-:Y:S01]  /*0850*/  UMOV UR6, 0x400 ;  /* 0x0000040000067882 */ /* 0x00cfe20000000000 */
[----:B------:R-:W-:Y:S01]  /*0860*/  UMOV UR4, 0x20 ;  /* 0x0000002000047882 */ /* 0x000fe20000000000 */
[----:B------:R-:W-:Y:S02]  /*0870*/  ULEA UR6, UR46, UR6, 0x18 ;  /* 0x000000062e067291 */ /* 0x000fe4000f8ec0ff */
[----:B------:R-:W-:-:S04]  /*0880*/  UIADD3 UR4, UPT, UPT, -UR4, 0x100000, URZ ;  /* 0x0010000004047890 */ /* 0x000fc8000fffe1ff */
[----:B------:R-:W-:Y:S02]  /*0890*/  USHF.L.U32 UR5, UR4, 0xb, URZ ;  /* 0x0000000b04057899 */ /* 0x000fe400080006ff */
[----:B------:R-:W-:Y:S01]  /*08a0*/  USHF.L.U32 UR4, UR4, 0x1, URZ ;  /* 0x0000000104047899 */ /* 0x000fe200080006ff */
[----:B------:R-:W-:Y:S01]  /*08b0*/  ELECT P0, URZ, PT ;  /* 0x0000000000ff782f */ /* 0x000fe20003800000 */
[----:B------:R-:W2:Y:S10]  /*08c0*/  FENCE.VIEW.ASYNC.S ;  /* 0x00000000000073c6 */ /* 0x000eb40000000000 */
[----:B--2---:R4:W2:Y:S01]  /*08d0*/  SYNCS.EXCH.64 URZ, [UR6+0x50], UR4 ;  /* 0x0000500406ff75b2 */ /* 0x0048a20008000100 */
[----:B------:R4:W3:Y:S02]  /*08e0*/  SYNCS.EXCH.64 URZ, [UR6+0x58], UR4 ;  /* 0x0000580406ff75b2 */ /* 0x0008e40008000100 */
[----:B----4-:R-:W-:Y:S01]  /*08f0*/  NOP ;  /* 0x0000000000007918 */ /* 0x010fe20000000000 */
.L_x_11:
[----:B------:R-:W4:Y:S01]  /*0900*/  SHFL.IDX PT, R0, R141, RZ, 0x1f ;  /* 0x00001fff8d007589 */ /* 0x000f2200000e0000 */
[----:B------:R-:W-:Y:S01]  /*0910*/  NOP ;  /* 0x0000000000007918 */ /* 0x000fe20000000000 */
[----:B----4-:R-:W-:-:S13]  /*0920*/  ISETP.NE.AND P0, PT, R0, 0x4, PT ;  /* 0x000000040000780c */ /* 0x010fda0003f05270 */
[----:B------:R-:W-:Y:S05]  /*0930*/  @P0 BRA `(.L_x_12) ;  /* 0x0000000000480947 */ /* 0x000fea0003800000 */
[----:B--23--:R-:W-:Y:S01]  /*0940*/  UMOV UR4, 0x3a0 ;  /* 0x000003a000047882 */ /* 0x00cfe20000000000 */
[----:B------:R-:W-:Y:S01]  /*0950*/  UMOV UR6, 0x400 ;  /* 0x0000040000067882 */ /* 0x000fe20000000000 */
[----:B------:R-:W-:Y:S01]  /*0960*/  USEL UR4, UR4, 0x320, UP3 ;  /* 0x0000032004047887 */ /* 0x000fe20009800000 */
        /* <DEDUP_REMOVED lines=10> */
[----:B--2---:R4:W2:Y:S08]  /*0a10*/  SYNCS.EXCH.64 URZ, [UR6+0x60], UR8 ;  /* 0x0000600806ff75b2 */ /* 0x0048b00008000100 */
[----:B------:R4:W3:Y:S01]  /*0a20*/  SYNCS.EXCH.64 URZ, [UR6+0x70], UR4 ;  /* 0x0000700406ff75b2 */ /* 0x0008e20008000100 */
[----:B------:R4:W1:Y:S01]  /*0a30*/  SYNCS.EXCH.64 URZ, [UR6+0x68], UR8 ;  /* 0x0000680806ff75b2 */ /* 0x0008620008000100 */
[----:B------:R4:W1:Y:S02]  /*0a40*/  SYNCS.EXCH.64 URZ, [UR6+0x78], UR4 ;  /* 0x0000780406ff75b2 */ /* 0x0008640008000100 */
[----:B----4-:R-:W-:Y:S01]  /*0a50*/  NOP ;  /* 0x0000000000007918 */ /* 0x010fe20000000000 */
.L_x_12:
[----:B------:R-:W4:Y:S01]  /*0a60*/  SHFL.IDX PT, R0, R141, RZ, 0x1f ;  /* 0x00001fff8d007589 */ /* 0x000f2200000e0000 */
[----:B------:R-:W-:Y:S01]  /*0a70*/  NOP ;  /* 0x0000000000007918 */ /* 0x000fe20000000000 */
[----:B----4-:R-:W-:-:S13]  /*0a80*/  ISETP.NE.AND P0, PT, R0, 0x5, PT ;  /* 0x000000050000780c */ /* 0x010fda0003f05270 */
[----:B------:R-:W-:Y:S05]  /*0a90*/  @P0 BRA `(.L_x_13) ;  /* 0x0000000000540947 */ /* 0x000fea0003800000 */
[----:B--23--:R-:W-:Y:S01]  /*0aa0*/  UMOV UR4, 0x400 ;  /* 0x0000040000047882 */ /* 0x00cfe20000000000 */
        /* <DEDUP_REMOVED lines=14> */
[----:B------:R4:W1:Y:S01]  /*0b90*/  SYNCS.EXCH.64 URZ, [UR4+0xa8], UR8 ;  /* 0x0000a80804ff75b2 */ /* 0x0008620008000100 */
[----:B------:R4:W1:Y:S01]  /*0ba0*/  SYNCS.EXCH.64 URZ, [UR4+0x90], UR6 ;  /* 0x0000900604ff75b2 */ /* 0x0008620008000100 */
[----:B------:R4:W1:Y:S01]  /*0bb0*/  SYNCS.EXCH.64 URZ, [UR4+0xb0], UR8 ;  /* 0x0000b00804ff75b2 */ /* 0x0008620008000100 */
[----:B------:R4:W1:Y:S01]  /*0bc0*/  SYNCS.EXCH.64 URZ, [UR4+0x98], UR6 ;  /* 0x0000980604ff75b2 */ /* 0x0008620008000100 */
[----:B------:R4:W1:Y:S02]  /*0bd0*/  SYNCS.EXCH.64 URZ, [UR4+0xb8], UR8 ;  /* 0x0000b80804ff75b2 */ /* 0x0008640008000100 */
[----:B----4-:R-:W-:Y:S01]  /*0be0*/  NOP ;  /* 0x0000000000007918 */ /* 0x010fe20000000000 */
.L_x_13:
[----:B------:R-:W4:Y:S01]  /*0bf0*/  SHFL.IDX PT, R0, R141, RZ, 0x1f ;  /* 0x00001fff8d007589 */ /* 0x000f2200000e0000 */
[----:B------:R-:W-:Y:S01]  /*0c00*/  ISETP.NE.OR P1, PT, RZ, UR18, !P1 ;  /* 0x00000012ff007c0c */ /* 0x000fe2000cf25670 */
        /* <DEDUP_REMOVED lines=12> */
[----:B------:R4:W3:Y:S01]  /*0cd0*/  SYNCS.EXCH.64 URZ, [UR4+0xd0], UR6 ;  /* 0x0000d00604ff75b2 */ /* 0x0008e20008000100 */
[----:B------:R4:W1:Y:S01]  /*0ce0*/  SYNCS.EXCH.64 URZ, [UR4+0xc8], UR6 ;  /* 0x0000c80604ff75b2 */ /* 0x0008620008000100 */
[----:B------:R4:W1:Y:S02]  /*0cf0*/  SYNCS.EXCH.64 URZ, [UR4+0xd8], UR6 ;  /* 0x0000d80604ff75b2 */ /* 0x0008640008000100 */
[----:B----4-:R-:W-:Y:S01]  /*0d00*/  NOP ;  /* 0x0000000000007918 */ /* 0x010fe20000000000 */
.L_x_14:
[----:B------:R-:W-:Y:S01]  /*0d10*/  VOTEU.ALL UP0, P1 ;  /* 0x0000000000ff7886 */ /* 0x000fe20000800000 */
[----:B--23--:R-:W-:Y:S01]  /*0d20*/  UMOV UR4, 0x20 ;  /* 0x0000002000047882 */ /* 0x00cfe20000000000 */
[----:B------:R-:W2:Y:S01]  /*0d30*/  LDCU UR7, c[0x0][0x36c] ;  /* 0x00006d80ff0777ac */ /* 0x000ea20008000800 */
[----:B------:R-:W-:Y:S01]  /*0d40*/  NOP ;  /* 0x0000000000007918 */ /* 0x000fe20000000000 */
[----:B------:R-:W-:Y:S01]  /*0d50*/  LOP3.LUT R0, R154, 0x1f, RZ, 0xc0, !PT ;  /* 0x0000001f9a007812 */ /* 0x000fe200078ec0ff */
[----:B------:R-:W-:Y:S01]  /*0d60*/  @!UP0 UMOV UR6, 0x400 ;  /* 0x0000040000068882 */ /* 0x000fe20000000000 */
[----:B------:R-:W-:-:S04]  /*0d70*/  @!UP0 UIADD3 UR4, UPT, UPT, -UR4, 0x100000, URZ ;  /* 0x0010000004048890 */ /* 0x000fc8000fffe1ff */
[----:B------:R-:W-:Y:S02]  /*0d80*/  @!UP0 USHF.L.U32 UR5, UR4, 0xb, URZ ;  /* 0x0000000b04058899 */ /* 0x000fe400080006ff */
[----:B------:R-:W-:Y:S02]  /*0d90*/  @!UP0 USHF.L.U32 UR4, UR4, 0x1, URZ ;  /* 0x0000000104048899 */ /* 0x000fe400080006ff */
[----:B------:R-:W-:Y:S01]  /*0da0*/  @!UP0 ULEA UR6, UR46, UR6, 0x18 ;  /* 0x000000062e068291 */ /* 0x000fe2000f8ec0ff */
[----:B------:R-:W-:Y:S01]  /*0db0*/  VOTEU.ALL UP0, P1 ;  /* 0x0000000000ff7886 */ /* 0x000fe20000800000 */
[----:B------:R-:W-:Y:S02]  /*0dc0*/  UISETP.NE.AND UP4, UPT, UR18, URZ, UPT ;  /* 0x000000ff1200728c */ /* 0x000fe4000bf85270 */
[----:B--2---:R-:W-:Y:S01]  /*0dd0*/  UISETP.EQ.U32.AND UP5, UPT, UR7, 0x1, UPT ;  /* 0x000000010700788c */ /* 0x004fe2000bfa2070 */
[----:B------:R-:W2:Y:S07]  /*0de0*/  FENCE.VIEW.ASYNC.S ;  /* 0x00000000000073c6 */ /* 0x000eae0000000000 */
[----:B--2---:R2:W3:Y:S01]  /*0df0*/  @!UP0 SYNCS.EXCH.64 URZ, [UR6+0xe0], UR4 ;  /* 0x0000e00406ff85b2 */ /* 0x0044e20008000100 */
[----:B------:R-:W-:Y:S05]  /*0e00*/  BRA.U !UP5, `(.L_x_15) ;  /* 0x000000010d087547 */ /* 0x000fea000b800000 */
[----:B-1-3--:R-:W-:Y:S01]  /*0e10*/  UCGABAR_ARV ;  /* 0x00000000000079c7 */ /* 0x00afe20008000000 */
[----:B------:R-:W-:Y:S05]  /*0e20*/  BRA `(.L_x_16) ;  /* 0x0000000000047947 */ /* 0x000fea0003800000 */
.L_x_15:
[----:B-1-3--:R-:W-:Y:S01]  /*0e30*/  NOP ;  /* 0x0000000000007918 */ /* 0x00afe20000000000 */
.L_x_16:
[----:B------:R-:W1:Y:S01]  /*0e40*/  S2UR UR23, SR_CTAID.X ;  /* 0x00000000001779c3 */ /* 0x000e620000002500 */
[----:B------:R-:W-:-:S05]  /*0e50*/  CS2R.32 R142, SR_CgaSize ;  /* 0x00000000008e7805 */ /* 0x000fca0000008a00 */
[----:B------:R-:W-:-:S05]  /*0e60*/  IMAD R142, R142, -0xa0, RZ ;  /* 0xffffff608e8e7824 */ /* 0x000fca00078e02ff */
[----:B--2---:R-:W-:-:S14]  /*0e70*/  R2UR UR5, R142 ;  /* 0x000000008e0572ca */ /* 0x004fdc00000e0000 */
[----:B------:R-:W2:Y:S01]  /*0e80*/  LDCU UR5, c[0x0][UR5+0x2b0] ;  /* 0x00005600050577ac */ /* 0x000ea20008000800 */
[----:B------:R-:W-:-:S05]  /*0e90*/  CS2R.32 R142, SR_CgaSize ;  /* 0x00000000008e7805 */ /* 0x000fca0000008a00 */
[----:B------:R-:W-:-:S05]  /*0ea0*/  IMAD R142, R142, -0xa0, RZ ;  /* 0xffffff608e8e7824 */ /* 0x000fca00078e02ff */
[----:B------:R-:W-:-:S14]  /*0eb0*/  R2UR UR4, R142 ;  /* 0x000000008e0472ca */ /* 0x000fdc00000e0000 */
[----:B------:R-:W3:Y:S01]  /*0ec0*/  LDCU UR4, c[0x0][UR4+0x2b4] ;  /* 0x00005680040477ac */ /* 0x000ee20008000800 */
[----:B------:R-:W4:Y:S01]  /*0ed0*/  S2UR UR7, SR_CTAID.Y ;  /* 0x00000000000779c3 */ /* 0x000f220000002600 */
[----:B------:R-:W-:-:S05]  /*0ee0*/  CS2R.32 R142, SR_CgaSize ;  /* 0x00000000008e7805 */ /* 0x000fca0000008a00 */
[----:B------:R-:W-:-:S05]  /*0ef0*/  IMAD R142, R142, -0xa0, RZ ;  /* 0xffffff608e8e7824 */ /* 0x000fca00078e02ff */
[----:B------:R-:W-:-:S14]  /*0f00*/  R2UR UR8, R142 ;  /* 0x000000008e0872ca */ /* 0x000fdc00000e0000 */
[----:B------:R-:W3:Y:S01]  /*0f10*/  LDCU UR8, c[0x0][UR8+0x2a0] ;  /* 0x00005400080877ac */ /* 0x000ee20008000800 */
[----:B------:R-:W-:Y:S01]  /*0f20*/  UISETP.GT.U32.AND UP0, UPT, UR28, 0xffff, UPT ;  /* 0x0000ffff1c00788c */ /* 0x000fe2000bf04070 */
[----:B------:R-:W3:Y:S01]  /*0f30*/  LDCU UR19, c[0x0][0xb24] ;  /* 0x00016480ff1377ac */ /* 0x000ee20008000800 */
[----:B------:R-:W1:Y:S01]  /*0f40*/  S2UR UR36, SR_CTAID.Z ;  /* 0x00000000002479c3 */ /* 0x000e620000002700 */
[----:B------:R-:W-:-:S05]  /*0f50*/  CS2R.32 R142, SR_CgaSize ;  /* 0x00000000008e7805 */ /* 0x000fca0000008a00 */
[----:B------:R-:W-:-:S05]  /*0f60*/  IMAD R142, R142, -0xa0, RZ ;  /* 0xffffff608e8e7824 */ /* 0x000fca00078e02ff */
[----:B------:R-:W-:-:S14]  /*0f70*/  R2UR UR63, R142 ;  /* 0x000000008e3f72ca */ /* 0x000fdc00000e0000 */
[----:B------:R-:W3:Y:S01]  /*0f80*/  LDCU UR63, c[0x0][UR63+0x2a4] ;  /* 0x000054803f3f77ac */ /* 0x000ee20008000800 */
[----:B------:R-:W-:Y:S01]  /*0f90*/  USHF.L.U32 UR22, UR46, 0xa, URZ ;  /* 0x0000000a2e167899 */ /* 0x000fe200080006ff */
[----:B-1----:R-:W-:Y:S01]  /*0fa0*/  I2FP.F32.U32 R3, UR23 ;  /* 0x0000001700037c45 */ /* 0x002fe20008201000 */
[----:B------:R-:W-:Y:S01]  /*0fb0*/  UMOV UR32, 0x5 ;  /* 0x0000000500207882 */ /* 0x000fe20000000000 */
[----:B------:R-:W1:Y:S03]  /*0fc0*/  LDCU UR42, c[0x0][0xb24] ;  /* 0x00016480ff2a77ac */ /* 0x000e660008000800 */
[----:B--2---:R-:W-:Y:S01]  /*0fd0*/  FMUL R3, R3, UR5 ;  /* 0x0000000503037c20 */ /* 0x004fe20008400000 */
[----:B------:R-:W-:Y:S01]  /*0fe0*/  USEL UR5, UR28, 0xffff, !UP0 ;  /* 0x0000ffff1c057887 */ /* 0x000fe2000c000000 */
[----:B----4-:R-:W-:Y:S01]  /*0ff0*/  I2FP.F32.U32 R2, UR7 ;  /* 0x0000000700027c45 */ /* 0x010fe20008201000 */
[----:B------:R-:W2:Y:S03]  /*1000*/  LDCU UR31, c[0x0][0xb30] ;  /* 0x00016600ff1f77ac */ /* 0x000ea60008000800 */
[----:B------:R-:W4:Y:S01]  /*1010*/  F2I.U32.TRUNC.NTZ R3, R3 ;  /* 0x0000000300037305 */ /* 0x000f22000020f000 */
[----:B---3--:R-:W-:Y:S01]  /*1020*/  FMUL R2, R2, UR4 ;  /* 0x0000000402027c20 */ /* 0x008fe20008400000 */
[----:B------:R-:W-:-:S02]  /*1030*/  ULOP3.LUT UR21, UR5, 0xffff, URZ, 0xc0, !UPT ;  /* 0x0000ffff05157892 */ /* 0x000fc4000f8ec0ff */
[----:B------:R-:W-:Y:S01]  /*1040*/  UISETP.GE.AND UP2, UPT, UR19, 0x1, UPT ;  /* 0x000000011300788c */ /* 0x000fe2000bf46270 */
[----:B------:R-:W-:-:S03]  /*1050*/  UMOV UR20, UR7 ;  /* 0x0000000700147c82 */ /* 0x000fc60008000000 */
[----:B------:R-:W3:Y:S01]  /*1060*/  F2I.U32.TRUNC.NTZ R2, R2 ;  /* 0x0000000200027305 */ /* 0x000ee2000020f000 */
[----:B------:R-:W-:Y:S01]  /*1070*/  UMOV UR16, UR23 ;  /* 0x0000001700107c82 */ /* 0x000fe20008000000 */
[----:B----4-:R-:W-:Y:S02]  /*1080*/  R2UR UR4, R3 ;  /* 0x00000000030472ca */ /* 0x010fe400000e0000 */
[----:B------:R-:W-:Y:S02]  /*1090*/  PRMT R3, RZ, 0x7610, R3 ;  /* 0x00007610ff037816 */ /* 0x000fe40000000003 */
[----:B---3--:R-:W-:Y:S02]  /*10a0*/  R2UR UR6, R2 ;  /* 0x00000000020672ca */ /* 0x008fe400000e0000 */
[----:B------:R-:W-:-:S07]  /*10b0*/  PRMT R2, RZ, 0x7610, R2 ;  /* 0x00007610ff027816 */ /* 0x000fce0000000002 */
[----:B------:R-:W-:-:S04]  /*10c0*/  UIADD3 UR5, UPT, UPT, -UR4, URZ, URZ ;  /* 0x000000ff04057290 */ /* 0x000fc8000fffe1ff */
[----:B------:R-:W-:Y:S02]  /*10d0*/  UIMAD UR5, UR8, UR5, UR23 ;  /* 0x00000005080572a4 */ /* 0x000fe4000f8e0217 */
[----:B------:R-:W-:-:S04]  /*10e0*/  UIADD3 UR4, UPT, UPT, -UR6, URZ, URZ ;  /* 0x000000ff06047290 */ /* 0x000fc8000fffe1ff */
[----:B------:R-:W-:Y:S01]  /*10f0*/  IMAD.U32 R142, RZ, RZ, UR5 ;  /* 0x00000005ff8e7e24 */ /* 0x000fe2000f8e00ff */
[----:B------:R-:W-:Y:S01]  /*1100*/  UIMAD UR63, UR63, UR4, UR7 ;  /* 0x000000043f3f72a4 */ /* 0x000fe2000f8e0207 */
[----:B-12---:R-:W-:Y:S11]  /*1110*/  BRA.U UP4, `(.L_x_17) ;  /* 0x0000000104407547 */ /* 0x006ff6000b800000 */
[----:B------:R-:W-:-:S13]  /*1120*/  R2UR UR4, R142 ;  /* 0x000000008e0472ca */ /* 0x000fda00000e0000 */
[----:B------:R-:W-:Y:S02]  /*1130*/  UISETP.GT.U32.AND UP0, UPT, UR4, 0x1, UPT ;  /* 0x000000010400788c */ /* 0x000fe4000bf04070 */
[----:B------:R-:W-:Y:S02]  /*1140*/  ULOP3.LUT UR4, UR4, 0xfffffffe, URZ, 0xc0, !UPT ;  /* 0xfffffffe04047892 */ /* 0x000fe4000f8ec0ff */
[----:B------:R-:W-:Y:S02]  /*1150*/  UISETP.NE.AND UP1, UPT, UR63, URZ, UP0 ;  /* 0x000000ff3f00728c */ /* 0x000fe40008725270 */
[----:B------:R-:W-:Y:S02]  /*1160*/  UISETP.NE.AND UP0, UPT, UR63, 0x1, UP0 ;  /* 0x000000013f00788c */ /* 0x000fe40008705270 */
[----:B------:R-:W-:Y:S02]  /*1170*/  USEL UR7, URZ, 0x1, UP1 ;  /* 0x00000001ff077887 */ /* 0x000fe40008800000 */
[----:B------:R-:W-:-:S02]  /*1180*/  USEL UR6, URZ, 0x4, UP0 ;  /* 0x00000004ff067887 */ /* 0x000fc40008000000 */
[----:B------:R-:W-:Y:S02]  /*1190*/  USEL UR5, URZ, 0x2, UP1 ;  /* 0x00000002ff057887 */ /* 0x000fe40008800000 */
[----:B------:R-:W-:Y:S02]  /*11a0*/  ULEA UR4, UR63, UR4, 0x1 ;  /* 0x000000043f047291 */ /* 0x000fe4000f8e08ff */
[----:B------:R-:W-:Y:S02]  /*11b0*/  USEL UR8, URZ, 0x8, UP0 ;  /* 0x00000008ff087887 */ /* 0x000fe40008000000 */
[----:B------:R-:W-:-:S03]  /*11c0*/  UIADD3 UR5, UPT, UPT, UR5, UR6, UR7 ;  /* 0x0000000605057290 */ /* 0x000fc6000fffe007 */
[----:B------:R-:W-:Y:S01]  /*11d0*/  UMOV UR6, 0x3 ;  /* 0x0000000300067882 */ /* 0x000fe20000000000 */
[----:B------:R-:W-:Y:S02]  /*11e0*/  UIADD3 UR5, UPT, UPT, UR5, UR8, URZ ;  /* 0x0000000805057290 */ /* 0x000fe4000fffe0ff */
[----:B------:R-:W-:-:S04]  /*11f0*/  USHF.L.U32 UR4, UR6, UR4, URZ ;  /* 0x0000000406047299 */ /* 0x000fc800080006ff */
[----:B------:R-:W-:Y:S02]  /*1200*/  MOV R3, UR5 ;  /* 0x0000000500037c02 */ /* 0x000fe40008000f00 */
[----:B------:R-:W-:Y:S02]  /*1210*/  IMAD.U32 R2, RZ, RZ, UR4 ;  /* 0x00000004ff027e24 */ /* 0x000fe4000f8e00ff */
.L_x_17:
[----:B------:R-:W-:Y:S05]  /*1220*/  BRA.U !UP2, `(.L_x_18) ;  /* 0x000000010ad47547 */ /* 0x000fea000b800000 */
[----:B------:R-:W1:Y:S01]  /*1230*/  LDCU.128 UR24, c[0x0][0xb10] ;  /* 0x00016200ff1877ac */ /* 0x000e620008000c00 */
[----:B------:R-:W2:Y:S01]  /*1240*/  LDCU UR6, c[0x0][0x370] ;  /* 0x00006e00ff0677ac */ /* 0x000ea20008000800 */
[----:B------:R-:W3:Y:S01]  /*1250*/  LDCU UR5, c[0x0][0x374] ;  /* 0x00006e80ff0577ac */ /* 0x000ee20008000800 */
[----:B------:R-:W4:Y:S01]  /*1260*/  LDCU UR30, c[0x0][0xb0c] ;  /* 0x00016180ff1e77ac */ /* 0x000f220008000800 */
[----:B------:R-:W4:Y:S01]  /*1270*/  LDCU UR4, c[0x0][0xb20] ;  /* 0x00016400ff0477ac */ /* 0x000f220008000800 */
[----:B------:R-:W4:Y:S01]  /*1280*/  LDCU.64 UR8, c[0x0][0xb28] ;  /* 0x00016500ff0877ac */ /* 0x000f220008000a00 */
[----:B-1----:R-:W-:Y:S02]  /*1290*/  UISETP.NE.AND UP0, UPT, UR26, 0x1, UPT ;  /* 0x000000011a00788c */ /* 0x002fe4000bf05270 */
[----:B---3--:R-:W-:Y:S02]  /*12a0*/  UIMAD.WIDE.U32 UR10, UR5, UR27, URZ ;  /* 0x0000001b050a72a5 */ /* 0x008fe4000f8e00ff */
[----:B--2---:R-:W-:-:S02]  /*12b0*/  UIMAD.WIDE.U32 UR12, UR6, UR24, URZ ;  /* 0x00000018060c72a5 */ /* 0x004fc4000f8e00ff */
[----:B----4-:R-:W-:Y:S02]  /*12c0*/  UISETP.NE.AND UP1, UPT, UR30, 0x1, UPT ;  /* 0x000000011e00788c */ /* 0x010fe4000bf25270 */
[----:B------:R-:W-:Y:S01]  /*12d0*/  UISETP.NE.AND UP2, UPT, UR19, 0x1, UPT ;  /* 0x000000011300788c */ /* 0x000fe2000bf45270 */
[----:B------:R-:W-:Y:S02]  /*12e0*/  UMOV UR10, UR11 ;  /* 0x0000000b000a7c82 */ /* 0x000fe40008000000 */
[----:B------:R-:W-:Y:S01]  /*12f0*/  UMOV UR12, UR13 ;  /* 0x0000000d000c7c82 */ /* 0x000fe20008000000 */
[----:B------:R-:W-:Y:S02]  /*1300*/  @UP0 USHF.R.U32.HI UR5, URZ, UR4, UR10 ;  /* 0x00000004ff050299 */ /* 0x000fe4000801160a */
[----:B------:R-:W-:Y:S02]  /*1310*/  UIMAD.WIDE.U32 UR16, UR20, UR27, URZ ;  /* 0x0000001b141072a5 */ /* 0x000fe4000f8e00ff */
[----:B------:R-:W-:-:S02]  /*1320*/  UIMAD.WIDE.U32 UR10, UR5, UR8, URZ ;  /* 0x00000008050a72a5 */ /* 0x000fc4000f8e00ff */
[----:B------:R-:W-:Y:S02]  /*1330*/  @UP1 USHF.R.U32.HI UR6, URZ, UR25, UR12 ;  /* 0x00000019ff061299 */ /* 0x000fe4000801160c */
[----:B------:R-:W-:Y:S02]  /*1340*/  UIMAD.WIDE.U32 UR14, UR23, UR24, URZ ;  /* 0x00000018170e72a5 */ /* 0x000fe4000f8e00ff */
[----:B------:R-:W-:Y:S01]  /*1350*/  UIMAD.WIDE.U32 UR12, UR6, UR8, URZ ;  /* 0x00000008060c72a5 */ /* 0x000fe2000f8e00ff */
[----:B------:R-:W-:Y:S01]  /*1360*/  UMOV UR16, UR17 ;  /* 0x0000001100107c82 */ /* 0x000fe20008000000 */
[----:B------:R-:W-:Y:S01]  /*1370*/  UMOV UR10, UR11 ;  /* 0x0000000b000a7c82 */ /* 0x000fe20008000000 */
[----:B------:R-:W-:Y:S02]  /*1380*/  USHF.R.U32.HI UR16, URZ, UR4, UR16 ;  /* 0x00000004ff107299 */ /* 0x000fe40008011610 */
[----:B------:R-:W-:Y:S02]  /*1390*/  @UP2 USHF.R.U32.HI UR5, URZ, UR9, UR10 ;  /* 0x00000009ff052299 */ /* 0x000fe4000801160a */
[----:B------:R-:W-:Y:S01]  /*13a0*/  UMOV UR7, UR13 ;  /* 0x0000000d00077c82 */ /* 0x000fe20008000000 */
[----:B------:R-:W-:Y:S01]  /*13b0*/  UMOV UR14, UR15 ;  /* 0x0000000f000e7c82 */ /* 0x000fe20008000000 */
[----:B------:R-:W-:-:S02]  /*13c0*/  @UP2 USHF.R.U32.HI UR6, URZ, UR9, UR7 ;  /* 0x00000009ff062299 */ /* 0x000fc40008011607 */
[----:B------:R-:W-:Y:S02]  /*13d0*/  USHF.R.U32.HI UR14, URZ, UR25, UR14 ;  /* 0x00000019ff0e7299 */ /* 0x000fe4000801160e */
[----:B------:R-:W-:Y:S02]  /*13e0*/  USEL UR4, UR20, UR16, !UP0 ;  /* 0x0000001014047287 */ /* 0x000fe4000c000000 */
[----:B------:R-:W-:Y:S02]  /*13f0*/  UIMAD UR7, UR5, UR19, URZ ;  /* 0x00000013050772a4 */ /* 0x000fe4000f8e02ff */
[----:B------:R-:W-:Y:S02]  /*1400*/  USEL UR5, UR23, UR14, !UP1 ;  /* 0x0000000e17057287 */ /* 0x000fe4000c800000 */
[----:B------:R-:W-:Y:S02]  /*1410*/  UIMAD UR12, UR6, UR19, URZ ;  /* 0x00000013060c72a4 */ /* 0x000fe4000f8e02ff */
[----:B------:R-:W-:-:S02]  /*1420*/  UISETP.GE.AND UP0, UPT, UR4, UR7, UPT ;  /* 0x000000070400728c */ /* 0x000fc4000bf06270 */
[----:B------:R-:W-:Y:S02]  /*1430*/  UIMAD.WIDE.U32 UR10, UR4, UR8, URZ ;  /* 0x00000008040a72a5 */ /* 0x000fe4000f8e00ff */
[----:B------:R-:W-:Y:S02]  /*1440*/  UISETP.GE.OR UP0, UPT, UR5, UR12, UP0 ;  /* 0x0000000c0500728c */ /* 0x000fe40008706670 */
[----:B------:R-:W-:Y:S02]  /*1450*/  UIMAD.WIDE.U32 UR12, UR5, UR8, URZ ;  /* 0x00000008050c72a5 */ /* 0x000fe4000f8e00ff */
[----:B------:R-:W-:Y:S01]  /*1460*/  UIADD3 UR10, UPT, UPT, -UR4, URZ, URZ ;  /* 0x000000ff040a7290 */ /* 0x000fe2000fffe1ff */
[----:B------:R-:W-:Y:S01]  /*1470*/  UMOV UR8, UR11 ;  /* 0x0000000b00087c82 */ /* 0x000fe20008000000 */
[----:B------:R-:W-:Y:S02]  /*1480*/  UIADD3 UR16, UPT, UPT, -UR5, URZ, URZ ;  /* 0x000000ff05107290 */ /* 0x000fe4000fffe1ff */
[----:B------:R-:W-:-:S03]  /*1490*/  USHF.R.U32.HI UR8, URZ, UR9, UR8 ;  /* 0x00000009ff087299 */ /* 0x000fc60008011608 */
[----:B------:R-:W-:Y:S01]  /*14a0*/  @!UP0 UMOV UR7, UR13 ;  /* 0x0000000d00078c82 */ /* 0x000fe20008000000 */
[----:B------:R-:W-:Y:S02]  /*14b0*/  UIMAD UR20, UR26, UR10, UR20 ;  /* 0x0000000a1a1472a4 */ /* 0x000fe4000f8e0214 */
[----:B------:R-:W-:Y:S02]  /*14c0*/  USEL UR8, UR4, UR8, !UP2 ;  /* 0x0000000804087287 */ /* 0x000fe4000d000000 */
[----:B------:R-:W-:Y:S02]  /*14d0*/  @!UP0 USHF.R.U32.HI UR7, URZ, UR9, UR7 ;  /* 0x00000009ff078299 */ /* 0x000fe40008011607 */
[----:B------:R-:W-:Y:S02]  /*14e0*/  UIADD3 UR9, UPT, UPT, -UR8, URZ, URZ ;  /* 0x000000ff08097290 */ /* 0x000fe4000fffe1ff */
[----:B------:R-:W-:Y:S02]  /*14f0*/  @!UP0 USEL UR7, UR5, UR7, !UP2 ;  /* 0x0000000705078287 */ /* 0x000fe4000d000000 */
[----:B------:R-:W-:-:S02]  /*1500*/  UIMAD UR9, UR19, UR9, UR4 ;  /* 0x00000009130972a4 */ /* 0x000fc4000f8e0204 */
[----:B------:R-:W-:Y:S02]  /*1510*/  @!UP0 UIADD3 UR8, UPT, UPT, UR8, -UR7, URZ ;  /* 0x8000000708088290 */ /* 0x000fe4000fffe0ff */
[----:B------:R-:W-:Y:S02]  /*1520*/  @!UP0 UIMAD UR6, UR9, UR6, UR7 ;  /* 0x00000006090682a4 */ /* 0x000fe4000f8e0207 */
[----:B------:R-:W-:Y:S02]  /*1530*/  @!UP0 UIMAD UR4, UR8, UR19, UR5 ;  /* 0x00000013080482a4 */ /* 0x000fe4000f8e0205 */
[----:B------:R-:W-:Y:S02]  /*1540*/  UIMAD UR16, UR30, UR16, UR23 ;  /* 0x000000101e1072a4 */ /* 0x000fe4000f8e0217 */
[----:B------:R-:W-:Y:S01]  /*1550*/  UIMAD UR20, UR4, UR26, UR20 ;  /* 0x0000001a041472a4 */ /* 0x000fe2000f8e0214 */
[----:B------:R-:W-:Y:S02]  /*1560*/  @!UP0 UMOV UR5, UR6 ;  /* 0x0000000600058c82 */ /* 0x000fe40008000000 */
[----:B------:R-:W-:-:S12]  /*1570*/  UIMAD UR16, UR5, UR30, UR16 ;  /* 0x0000001e051072a4 */ /* 0x000fd8000f8e0210 */
.L_x_18:
[----:B------:R-:W-:Y:S02]  /*1580*/  UISETP.NE.AND UP1, UPT, UR31, 0x1, UPT ;  /* 0x000000011f00788c */ /* 0x000fe4000bf25270 */
[----:B------:R-:W-:Y:S02]  /*1590*/  UISETP.NE.AND UP0, UPT, UR18, 0x2, UPT ;  /* 0x000000021200788c */ /* 0x000fe4000bf05270 */
[----:B------:R-:W-:Y:S02]  /*15a0*/  ULOP3.LUT UR24, UR22, 0x800, URZ, 0xc0, !UPT ;  /* 0x0000080016187892 */ /* 0x000fe4000f8ec0ff */
[----:B------:R-:W-:-:S03]  /*15b0*/  USHF.L.U32 UR21, UR32, UR21, URZ ;  /* 0x0000001520157299 */ /* 0x000fc600080006ff */
[----:B------:R-:W-:Y:S09]  /*15c0*/  BRA.U UP1, `(.L_x_19) ;  /* 0x0000000101447547 */ /* 0x000ff2000b800000 */
[----:B------:R-:W1:Y:S01]  /*15d0*/  LDCU.128 UR8, c[0x0][0xb10] ;  /* 0x00016200ff0877ac */ /* 0x000e620008000c00 */
[----:B------:R-:W2:Y:S01]  /*15e0*/  LDCU UR12, c[0x0][0xb0c] ;  /* 0x00016180ff0c77ac */ /* 0x000ea20008000800 */
[----:B------:R-:W3:Y:S01]  /*15f0*/  LDCU UR13, c[0x0][0xb20] ;  /* 0x00016400ff0d77ac */ /* 0x000ee20008000800 */
[----:B-1----:R-:W-:Y:S02]  /*1600*/  UIMAD.WIDE.U32 UR6, UR16, UR8, URZ ;  /* 0x00000008100672a5 */ /* 0x002fe4000f8e00ff */
[----:B------:R-:W-:Y:S02]  /*1610*/  UIMAD.WIDE.U32 UR4, UR20, UR11, URZ ;  /* 0x0000000b140472a5 */ /* 0x000fe4000f8e00ff */
[----:B--2---:R-:W-:Y:S02]  /*1620*/  UISETP.NE.AND UP2, UPT, UR12, 0x1, UPT ;  /* 0x000000010c00788c */ /* 0x004fe4000bf45270 */
[----:B------:R-:W-:Y:S01]  /*1630*/  UISETP.NE.AND UP1, UPT, UR10, 0x1, UPT ;  /* 0x000000010a00788c */ /* 0x000fe2000bf25270 */
[----:B------:R-:W-:-:S02]  /*1640*/  UMOV UR6, UR7 ;  /* 0x0000000700067c82 */ /* 0x000fc40008000000 */
[----:B------:R-:W-:Y:S01]  /*1650*/  UMOV UR4, UR5 ;  /* 0x0000000500047c82 */ /* 0x000fe20008000000 */
[----:B------:R-:W-:Y:S02]  /*1660*/  USHF.R.U32.HI UR6, URZ, UR9, UR6 ;  /* 0x00000009ff067299 */ /* 0x000fe40008011606 */
[----:B---3--:R-:W-:Y:S02]  /*1670*/  USHF.R.U32.HI UR4, URZ, UR13, UR4 ;  /* 0x0000000dff047299 */ /* 0x008fe40008011604 */
[----:B------:R-:W-:Y:S02]  /*1680*/  USEL UR5, UR16, UR6, !UP2 ;  /* 0x0000000610057287 */ /* 0x000fe4000d000000 */
[----:B------:R-:W-:-:S04]  /*1690*/  USEL UR4, UR20, UR4, !UP1 ;  /* 0x0000000414047287 */ /* 0x000fc8000c800000 */
[----:B------:R-:W-:Y:S02]  /*16a0*/  UIADD3 UR6, UPT, UPT, -UR4, UR5, URZ ;  /* 0x0000000504067290 */ /* 0x000fe4000fffe1ff */
[----:B------:R-:W-:Y:S02]  /*16b0*/  UIADD3 UR4, UPT, UPT, UR4, -UR5, URZ ;  /* 0x8000000504047290 */ /* 0x000fe4000fffe0ff */
[----:B------:R-:W-:Y:S02]  /*16c0*/  UIMAD UR20, UR6, UR10, UR20 ;  /* 0x0000000a061472a4 */ /* 0x000fe4000f8e0214 */
[----:B------:R-:W-:-:S12]  /*16d0*/  UIMAD UR16, UR4, UR12, UR16 ;  /* 0x0000000c041072a4 */ /* 0x000fd8000f8e0210 */
.L_x_19:
[----:B------:R-:W-:Y:S05]  /*16e0*/  BRA.U !UP5, `(.L_x_20) ;  /* 0x000000010d0c7547 */ /* 0x000fea000b800000 */
[----:B------:R-:W-:Y:S01]  /*16f0*/  UCGABAR_WAIT ;  /* 0x0000000000007dc7 */ /* 0x000fe20008000000 */
[----:B------:R-:W-:Y:S01]  /*1700*/  CCTL.IVALL ;  /* 0x00000000ff00798f */ /* 0x000fe20002000000 */
[----:B------:R-:W-:Y:S05]  /*1710*/  BRA `(.L_x_21) ;  /* 0x0000000000047947 */ /* 0x000fea0003800000 */
.L_x_20:
[----:B------:R-:W-:Y:S06]  /*1720*/  BAR.SYNC.DEFER_BLOCKING 0x0 ;  /* 0x0000000000007b1d */ /* 0x000fec0000010000 */
.L_x_21:
[----:B------:R-:W-:Y:S05]  /*1730*/  BRA.U UP0, `(.L_x_22) ;  /* 0x0000001100c87547 */ /* 0x000fea000b800000 */
[----:B------:R-:W1:Y:S01]  /*1740*/  LDCU UR6, c[0x0][0x38c] ;  /* 0x00007180ff0677ac */ /* 0x000e620008000800 */
[----:B------:R-:W-:Y:S01]  /*1750*/  PLOP3.LUT P1, PT, PT, PT, UP3, 0x80, 0x8 ;  /* 0x000000000008781c */ /* 0x000fe20003f2f038 */
[----:B------:R-:W-:Y:S01]  /*1760*/  IMAD.MOV.U32 R12, RZ, RZ, 0x1 ;  /* 0x00000001ff0c7424 */ /* 0x000fe200078e00ff */
[----:B------:R-:W-:Y:S01]  /*1770*/  ISETP.NE.AND P2, PT, R0, RZ, P3 ;  /* 0x000000ff0000720c */ /* 0x000fe20001f45270 */
[----:B------:R-:W-:Y:S01]  /*1780*/  USHF.L.U32 UR7, UR23, 0x7, URZ ;  /* 0x0000000717077899 */ /* 0x000fe200080006ff */
[----:B------:R-:W-:Y:S01]  /*1790*/  PLOP3.LUT P1, PT, P1, PT, PT, 0x8, 0x80 ;  /* 0x000000000080781c */ /* 0x000fe20000f2e170 */
[----:B------:R-:W-:Y:S01]  /*17a0*/  USHF.L.U32 UR47, UR23, 0x6, URZ ;  /* 0x00000006172f7899 */ /* 0x000fe200080006ff */
[----:B------:R-:W-:Y:S01]  /*17b0*/  CS2R R10, SRZ ;  /* 0x00000000000a7805 */ /* 0x000fe2000001ff00 */
[----:B------:R-:W-:Y:S01]  /*17c0*/  UISETP.NE.AND UP1, UPT, UR18, URZ, UPT ;  /* 0x000000ff1200728c */ /* 0x000fe2000bf25270 */
[----:B------:R-:W-:Y:S01]  /*17d0*/  IMAD.MOV.U32 R9, RZ, RZ, RZ ;  /* 0x000000ffff097224 */ /* 0x000fe200078e00ff */
[----:B------:R-:W2:Y:S01]  /*17e0*/  LDCU UR39, c[0x0][0x370] ;  /* 0x00006e00ff2777ac */ /* 0x000ea20008000800 */
[----:B------:R-:W-:Y:S01]  /*17f0*/  IMAD.MOV.U32 R8, RZ, RZ, 0x1 ;  /* 0x00000001ff087424 */ /* 0x000fe200078e00ff */
[----:B------:R-:W3:Y:S01]  /*1800*/  LDCU.64 UR26, c[0x0][0x348] ;  /* 0x00006900ff1a77ac */ /* 0x000ee20008000a00 */
[----:B-1----:R-:W-:-:S02]  /*1810*/  UIADD3 UR5, UPT, UPT, UR6, 0x1f, URZ ;  /* 0x0000001f06057890 */ /* 0x002fc4000fffe0ff */
[----:B------:R-:W-:Y:S02]  /*1820*/  UIADD3 UR48, UPT, UPT, UR6, 0x3e, URZ ;  /* 0x0000003e06307890 */ /* 0x000fe4000fffe0ff */
[----:B------:R-:W-:Y:S01]  /*1830*/  USHF.R.S32.HI UR4, URZ, 0x1f, UR5 ;  /* 0x0000001fff047899 */ /* 0x000fe20008011405 */
[----:B------:R-:W1:Y:S03]  /*1840*/  LDCU UR38, c[0x0][0x374] ;  /* 0x00006e80ff2677ac */ /* 0x000e660008000800 */
[----:B------:R-:W-:Y:S02]  /*1850*/  ULEA.HI UR4, UR4, UR5, URZ, 0x5 ;  /* 0x0000000504047291 */ /* 0x000fe4000f8f28ff */
[----:B------:R-:W-:Y:S02]  /*1860*/  UIADD3 UR5, UPT, UPT, UR6, -0x1, URZ ;  /* 0xffffffff06057890 */ /* 0x000fe4000fffe0ff */
[----:B------:R-:W-:-:S02]  /*1870*/  USHF.R.S32.HI UR41, URZ, 0x5, UR4 ;  /* 0x00000005ff297899 */ /* 0x000fc40008011404 */
[----:B------:R-:W-:Y:S02]  /*1880*/  UISETP.GE.U32.AND UP2, UPT, UR5, -0x3f, UPT ;  /* 0xffffffc10500788c */ /* 0x000fe4000bf46070 */
[----:B------:R-:W-:Y:S02]  /*1890*/  UISETP.LT.U32.AND UP0, UPT, UR41, 0x3, UPT ;  /* 0x000000032900788c */ /* 0x000fe4000bf01070 */
[----:B------:R-:W-:Y:S02]  /*18a0*/  ULOP3.LUT UR5, UR7, 0x80, URZ, 0xc0, !UPT ;  /* 0x0000008007057892 */ /* 0x000fe4000f8ec0ff */
[----:B------:R-:W-:Y:S02]  /*18b0*/  USEL UR40, UR41, 0x3, UP0 ;  /* 0x0000000329287887 */ /* 0x000fe40008000000 */
[----:B------:R-:W-:Y:S02]  /*18c0*/  ULEA.HI UR44, UR24, UR5, URZ, 0x1b ;  /* 0x00000005182c7291 */ /* 0x000fe4000f8fd8ff */
[----:B------:R-:W-:-:S02]  /*18d0*/  UIADD3 UR4, UPT, UPT, UR40, -0x1, URZ ;  /* 0xffffffff28047890 */ /* 0x000fc4000fffe0ff */
[----:B------:R-:W-:Y:S02]  /*18e0*/  @UP2 UIADD3 UR4, UPT, UPT, UR40, URZ, URZ ;  /* 0x000000ff28042290 */ /* 0x000fe4000fffe0ff */
[----:B------:R-:W-:Y:S02]  /*18f0*/  ULOP3.LUT UR47, UR47, 0x40, URZ, 0xc0, !UPT ;  /* 0x000000402f2f7892 */ /* 0x000fe4000f8ec0ff */
[----:B------:R-:W-:Y:S02]  /*1900*/  USEL UR25, UR37, 0x2, UP1 ;  /* 0x0000000225197887 */ /* 0x000fe40008800000 */
[----:B------:R-:W-:Y:S02]  /*1910*/  UIADD3 UR45, UPT, UPT, UR41, -UR40, URZ ;  /* 0x80000028292d7290 */ /* 0x000fe4000fffe0ff */
[----:B------:R-:W-:Y:S02]  /*1920*/  UIADD3 UR28, UPT, UPT, UR4, 0x1, URZ ;  /* 0x00000001041c7890 */ /* 0x000fe4000fffe0ff */
[----:B------:R-:W-:Y:S01]  /*1930*/  UIADD3 UR43, UPT, UPT, -UR4, URZ, URZ ;  /* 0x000000ff042b7290 */ /* 0x000fe2000fffe1ff */
[----:B-123--:R-:W-:-:S11]  /*1940*/  UMOV UR5, URZ ;  /* 0x000000ff00057c82 */ /* 0x00efd60008000000 */
.L_x_42:
[----:B------:R-:W-:Y:S01]  /*1950*/  UISETP.NE.AND UP0, UPT, UR46, URZ, UPT ;  /* 0x000000ff2e00728c */ /* 0x000fe2000bf05270 */
[----:B-1----:R-:W1:Y:S08]  /*1960*/  S2UR UR46, SR_CgaCtaId ;  /* 0x00000000002e79c3 */ /* 0x002e700000008800 */
[----:B------:R-:W-:Y:S05]  /*1970*/  BRA.U UP0, `(.L_x_23) ;  /* 0x0000000100347547 */ /* 0x000fea000b800000 */
[----:B------:R-:W2:Y:S01]  /*1980*/  S2R R0, SR_CgaCtaId ;  /* 0x0000000000007919 */ /* 0x000ea20000008800 */
[----:B------:R-:W-:Y:S02]  /*1990*/  MOV R3, 0x400 ;  /* 0x0000040000037802 */ /* 0x000fe40000000f00 */
[----:B------:R-:W-:Y:S02]  /*19a0*/  SHF.L.U32 R2, R8, 0x1f, RZ ;  /* 0x0000001f08027819 */ /* 0x000fe400000006ff */
[----:B--2---:R-:W-:-:S05]  /*19b0*/  LEA R0, R0, R3, 0x18 ;  /* 0x0000000300007211 */ /* 0x004fca00078ec0ff */
[----:B------:R-:W-:-:S04]  /*19c0*/  IMAD R3, R9, 0x8, R0 ;  /* 0x0000000809037824 */ /* 0x000fc800078e0200 */
[----:B------:R-:W2:Y:S02]  /*19d0*/  SYNCS.PHASECHK.TRANS64.TRYWAIT P0, [R3+URZ+0xd0], R2 ;  /* 0x0000d002030075a7 */ /* 0x000ea400080011ff */
[----:B--2---:R-:W-:Y:S05]  /*19e0*/  @!P0 BRA `(.L_x_24) ;  /* 0x0000007000fc8947 */ /* 0x004fea0003800000 */
.L_x_122:
[----:B------:R-:W-:Y:S01]  /*19f0*/  VIADD R9, R9, 0x1 ;  /* 0x0000000109097836 */ /* 0x000fe20000000000 */
[----:B------:R2:W-:Y:S04]  /*1a00*/  SYNCS.ARRIVE.TRANS64.A1T0 RZ, [R3+URZ+0xc0], RZ ;  /* 0x0000c0ff03ff79a7 */ /* 0x0005e800081000ff */
[----:B------:R-:W-:-:S04]  /*1a10*/  ISETP.NE.AND P0, PT, R9, 0x2, PT ;  /* 0x000000020900780c */ /* 0x000fc80003f05270 */
[----:B------:R-:W-:Y:S02]  /*1a20*/  SEL R9, R9, RZ, P0 ;  /* 0x000000ff09097207 */ /* 0x000fe40000000000 */
[----:B--2---:R-:W-:-:S04]  /*1a30*/  SEL R3, RZ, 0x1, P0 ;  /* 0x00000001ff037807 */ /* 0x004fc80000000000 */
[----:B------:R-:W-:-:S07]  /*1a40*/  LOP3.LUT R8, R8, R3, RZ, 0x3c, !PT ;  /* 0x0000000308087212 */ /* 0x000fce00078e3cff */
.L_x_23:
[----:B------:R-:W-:Y:S01]  /*1a50*/  UMOV UR6, 0x400 ;  /* 0x0000040000067882 */ /* 0x000fe20000000000 */
[----:B------:R-:W-:Y:S01]  /*1a60*/  SHF.L.U32 R0, R12, 0x1f, RZ ;  /* 0x0000001f0c007819 */ /* 0x000fe200000006ff */
[----:B-1----:R-:W-:Y:S02]  /*1a70*/  ULEA UR6, UR46, UR6, 0x18 ;  /* 0x000000062e067291 */ /* 0x002fe4000f8ec0ff */
[----:B------:R-:W-:Y:S02]  /*1a80*/  UISETP.GE.U32.AND UP0, UPT, UR48, 0x3f, UPT ;  /* 0x0000003f3000788c */ /* 0x000fe4000bf06070 */
[----:B------:R-:W-:Y:S02]  /*1a90*/  ULEA UR4, UR5, UR6, 0x3 ;  /* 0x0000000605047291 */ /* 0x000fe4000f8e18ff */
[----:B------:R-:W-:Y:S01]  /*1aa0*/  ULEA UR11, UR20, UR47, 0x7 ;  /* 0x0000002f140b7291 */ /* 0x000fe2000f8e38ff */
[----:B------:R-:W-:-:S06]  /*1ab0*/  UMOV UR7, URZ ;  /* 0x000000ff00077c82 */ /* 0x000fcc0008000000 */
[----:B------:R1:W2:Y:S01]  /*1ac0*/  SYNCS.PHASECHK.TRANS64.TRYWAIT P0, [UR4+0x18], R0 ;  /* 0x00001800ff0075a7 */ /* 0x0002a20008001104 */
[----:B------:R-:W-:-:S04]  /*1ad0*/  ULEA.HI UR4, UR16, UR16, URZ, 0x1 ;  /* 0x0000001010047291 */ /* 0x000fc8000f8f08ff */
[----:B------:R-:W-:-:S04]  /*1ae0*/  USHF.L.U32 UR4, UR4, 0x7, URZ ;  /* 0x0000000704047899 */ /* 0x000fc800080006ff */
[----:B------:R-:W-:-:S04]  /*1af0*/  ULOP3.LUT UR35, UR4, 0xffffff00, URZ, 0xc0, !UPT ;  /* 0xffffff0004237892 */ /* 0x000fc8000f8ec0ff */
[----:B------:R-:W-:Y:S01]  /*1b00*/  UIADD3 UR35, UPT, UPT, UR44, UR35, URZ ;  /* 0x000000232c237290 */ /* 0x000fe2000fffe0ff */
[----:B------:R-:W-:Y:S11]  /*1b10*/  BRA.U !UP0, `(.L_x_25) ;  /* 0x0000000108c47547 */ /* 0x000ff6000b800000 */
[----:B------:R-:W-:Y:S01]  /*1b20*/  UMOV UR13, UR43 ;  /* 0x0000002b000d7c82 */ /* 0x000fe20008000000 */
[----:B------:R-:W-:Y:S01]  /*1b30*/  UMOV UR4, UR5 ;  /* 0x0000000500047c82 */ /* 0x000fe20008000000 */
[----:B------:R-:W-:-:S05]  /*1b40*/  UMOV UR34, URZ ;  /* 0x000000ff00227c82 */ /* 0x000fca0008000000 */
.L_x_31:
[----:B------:R-:W-:Y:S01]  /*1b50*/  ULEA UR33, UR4, UR6, 0x3 ;  /* 0x0000000604217291 */ /* 0x000fe2000f8e18ff */
[----:B--2---:R-:W-:Y:S01]  /*1b60*/  @P3 MOV R2, 0x3000 ;  /* 0x0000300000023802 */ /* 0x004fe20000000f00 */
[----:B--234-:R-:W-:Y:S10]  /*1b70*/  @P0 BRA `(.L_x_26) ;  /* 0x00000000000c0947 */ /* 0x01cff40003800000 */
[----:B------:R-:W-:-:S04]  /*1b80*/  SHF.L.U32 R3, R12, 0x1f, RZ ;  /* 0x0000001f0c037819 */ /* 0x000fc800000006ff */
[----:B------:R-:W2:Y:S02]  /*1b90*/  SYNCS.PHASECHK.TRANS64.TRYWAIT P0, [UR33+0x18], R3 ;  /* 0x00001803ff0075a7 */ /* 0x000ea40008001121 */
[----:B--2---:R-:W-:Y:S05]  /*1ba0*/  @!P0 BRA `(.L_x_27) ;  /* 0x0000007000a08947 */ /* 0x004fea0003800000 */
.L_x_26:
[----:B------:R2:W-:Y:S01]  /*1bb0*/  @P3 SYNCS.ARRIVE.TRANS64 RZ, [UR33], R2 ;  /* 0x00000002ffff39a7 */ /* 0x0005e20008000021 */
[----:B------:R-:W-:Y:S02]  /*1bc0*/  ULOP3.LUT UR5, UR25, 0x2, URZ, 0xfc, !UPT ;  /* 0x0000000219057892 */ /* 0x000fe4000f8efcff */
[----:B------:R-:W-:Y:S02]  /*1bd0*/  UIADD3 UR13, UPT, UPT, UR13, 0x1, URZ ;  /* 0x000000010d0d7890 */ /* 0x000fe4000fffe0ff */
[----:B------:R-:W-:Y:S02]  /*1be0*/  UISETP.NE.AND UP0, UPT, UR5, 0x2, UPT ;  /* 0x000000020500788c */ /* 0x000fe4000bf05270 */
[----:B------:R-:W-:-:S07]  /*1bf0*/  UISETP.NE.AND UP2, UPT, UR13, 0x1, UPT ;  /* 0x000000010d00788c */ /* 0x000fce000bf45270 */
[----:B------:R-:W-:Y:S05]  /*1c00*/  BRA.U UP0, `(.L_x_28) ;  /* 0x0000000100047547 */ /* 0x000fea000b800000 */
[----:B------:R-:W-:Y:S05]  /*1c10*/  BPT.TRAP 0x1 ;  /* 0x000000040000795c */ /* 0x000fea0000300000 */
.L_x_28:
[----:B------:R-:W-:Y:S04]  /*1c20*/  BSSY.RECONVERGENT B0, `(.L_x_29) ;  /* 0x0000003000007945 */ /* 0x000fe80003800200 */
[----:B------:R-:W-:Y:S05]  /*1c30*/  @!P2 BRA `(.L_x_30) ;  /* 0x000000000004a947 */ /* 0x000fea0003800000 */
[----:B------:R-:W-:Y:S05]  /*1c40*/  BPT.TRAP 0x1 ;  /* 0x000000040000795c */ /* 0x000fea0000300000 */
.L_x_30:
[----:B------:R-:W-:Y:S05]  /*1c50*/  BSYNC.RECONVERGENT B0 ;  /* 0x0000000000007941 */ /* 0x000fea0003800200 */
.L_x_29:
[----:B------:R-:W-:Y:S02]  /*1c60*/  UIADD3 UR5, UPT, UPT, UR4, 0x1, URZ ;  /* 0x0000000104057890 */ /* 0x000fe4000fffe0ff */
[----:B------:R-:W-:Y:S02]  /*1c70*/  ULEA UR32, UR4, UR24, 0xc ;  /* 0x0000001804207291 */ /* 0x000fe4000f8e60ff */
[----:B------:R-:W-:Y:S02]  /*1c80*/  UISETP.NE.AND UP0, UPT, UR5, 0x3, UPT ;  /* 0x000000030500788c */ /* 0x000fe4000bf05270 */
[----:B------:R-:W-:Y:S02]  /*1c90*/  UIADD3 UR16, UP1, UPT, UR26, 0x80, URZ ;  /* 0x000000801a107890 */ /* 0x000fe4000ff3e0ff */
[----:B------:R-:W-:Y:S02]  /*1ca0*/  USEL UR8, URZ, 0x1, UP0 ;  /* 0x00000001ff087887 */ /* 0x000fe40008000000 */
[----:B------:R-:W-:-:S02]  /*1cb0*/  USEL UR5, UR5, URZ, UP0 ;  /* 0x000000ff05057287 */ /* 0x000fc40008000000 */
[----:B------:R-:W-:Y:S02]  /*1cc0*/  UIADD3 UR14, UP0, UPT, UR26, 0x180, URZ ;  /* 0x000001801a0e7890 */ /* 0x000fe4000ff1e0ff */
[----:B------:R-:W-:Y:S01]  /*1cd0*/  LOP3.LUT R12, R12, UR8, RZ, 0x3c, !PT ;  /* 0x000000080c0c7c12 */ /* 0x000fe2000f8e3cff */
[----:B------:R-:W-:Y:S02]  /*1ce0*/  ULEA UR8, UR4, UR6, 0xb ;  /* 0x0000000604087291 */ /* 0x000fe4000f8e58ff */
[----:B------:R-:W-:Y:S01]  /*1cf0*/  ULEA UR7, UR5, UR6, 0x3 ;  /* 0x0000000605077291 */ /* 0x000fe2000f8e18ff */
[----:B-1----:R-:W-:Y:S01]  /*1d00*/  SHF.L.U32 R0, R12, 0x1f, RZ ;  /* 0x0000001f0c007819 */ /* 0x002fe200000006ff */
[----:B------:R-:W-:Y:S02]  /*1d10*/  ULOP3.LUT UR33, UR33, 0xfefffff8, URZ, 0xc0, !UPT ;  /* 0xfefffff821217892 */ /* 0x000fe4000f8ec0ff */
[----:B------:R-:W-:Y:S02]  /*1d20*/  UIADD3.X UR17, UPT, UPT, URZ, UR27, URZ, UP1, !UPT ;  /* 0x0000001bff117290 */ /* 0x000fe40008ffe4ff */
[----:B------:R-:W-:-:S02]  /*1d30*/  UIADD3 UR32, UPT, UPT, UR6, 0x8400, UR32 ;  /* 0x0000840006207890 */ /* 0x000fc4000fffe020 */
[----:B------:R-:W-:Y:S01]  /*1d40*/  UPRMT UR4, URZ, 0x5410, UR21 ;  /* 0x00005410ff047896 */ /* 0x000fe20008000015 */
[----:B------:R3:W4:Y:S01]  /*1d50*/  SYNCS.PHASECHK.TRANS64.TRYWAIT P0, [UR7+0x18], R0 ;  /* 0x00001800ff0075a7 */ /* 0x0007220008001107 */
[----:B------:R-:W-:Y:S02]  /*1d60*/  UIADD3 UR8, UPT, UPT, UR8, 0xb400, URZ ;  /* 0x0000b40008087890 */ /* 0x000fe4000fffe0ff */
[----:B------:R-:W-:Y:S01]  /*1d70*/  UIADD3.X UR15, UPT, UPT, URZ, UR27, URZ, UP0, !UPT ;  /* 0x0000001bff0f7290 */ /* 0x000fe200087fe4ff */
[----:B------:R-:W-:Y:S01]  /*1d80*/  UMOV UR18, 0x0 ;  /* 0x0000000000127882 */ /* 0x000fe20000000000 */
[----:B------:R-:W-:Y:S01]  /*1d90*/  UMOV UR19, 0x10000000 ;  /* 0x1000000000137882 */ /* 0x000fe20000000000 */
[----:B------:R-:W-:Y:S01]  /*1da0*/  UMOV UR10, UR34 ;  /* 0x00000022000a7c82 */ /* 0x000fe20008000000 */
[----:B------:R-:W-:Y:S01]  /*1db0*/  UMOV UR12, UR36 ;  /* 0x00000024000c7c82 */ /* 0x000fe20008000000 */
[----:B------:R-:W-:Y:S01]  /*1dc0*/  UMOV UR9, UR33 ;  /* 0x0000002100097c82 */ /* 0x000fe20008000000 */
[----:B------:R1:W-:Y:S01]  /*1dd0*/  UTMALDG.3D.MULTICAST.2CTA [UR32], [UR16], UR4, desc[UR18] ;  /* 0x00001220100073b4 */ /* 0x0003e20008211804 */
[----:B------:R-:W-:-:S02]  /*1de0*/  UMOV UR7, UR28 ;  /* 0x0000001c00077c82 */ /* 0x000fc40008000000 */
[----:B------:R3:W-:Y:S01]  /*1df0*/  UTMALDG.3D.2CTA [UR8], [UR14], desc[UR18] ;  /* 0x000012080e0075b4 */ /* 0x0007e20008211000 */
[----:B-1----:R-:W-:Y:S01]  /*1e00*/  UIADD3 UR34, UPT, UPT, UR34, 0x20, URZ ;  /* 0x0000002022227890 */ /* 0x002fe2000fffe0ff */
[----:B------:R-:W-:Y:S01]  /*1e10*/  UMOV UR4, UR5 ;  /* 0x0000000500047c82 */ /* 0x000fe20008000000 */
[----:B------:R-:W-:Y:S10]  /*1e20*/  BRA.U UP2, `(.L_x_31) ;  /* 0xfffffffd02487547 */ /* 0x000ff4000b83ffff */
.L_x_25:
[----:B------:R-:W-:Y:S01]  /*1e30*/  ULEA UR4, UR5, UR6, 0x3 ;  /* 0x0000000605047291 */ /* 0x000fe2000f8e18ff */
[----:B-1-3--:R-:W-:Y:S01]  /*1e40*/  SHF.L.U32 R0, R12, 0x1f, RZ ;  /* 0x0000001f0c007819 */ /* 0x00afe200000006ff */
[----:B------:R-:W-:Y:S01]  /*1e50*/  @!P1 SYNCS.ARRIVE.TRANS64.A1T0 RZ, [UR6+0x58], RZ ;  /* 0x000058ffffff99a7 */ /* 0x000fe20008100006 */
[----:B------:R-:W-:-:S06]  /*1e60*/  UISETP.GT.AND UP0, UPT, UR41, UR40, UPT ;  /* 0x000000282900728c */ /* 0x000fcc000bf04270 */
[----:B--2-4-:R1:W2:Y:S03]  /*1e70*/  SYNCS.PHASECHK.TRANS64.TRYWAIT P0, [UR4+0x18], R0 ;  /* 0x00001800ff0075a7 */ /* 0x0142a60008001104 */
[----:B------:R-:W-:Y:S05]  /*1e80*/  BRA.U !UP0, `(.L_x_32) ;  /* 0x0000000108c47547 */ /* 0x000fea000b800000 */
[----:B------:R-:W-:Y:S01]  /*1e90*/  UIADD3 UR13, UPT, UPT, UR45, UR7, URZ ;  /* 0x000000072d0d7290 */ /* 0x000fe2000fffe0ff */
[----:B------:R-:W-:-:S11]  /*1ea0*/  UMOV UR4, UR5 ;  /* 0x0000000500047c82 */ /* 0x000fd60008000000 */
.L_x_38:
[----:B------:R-:W-:Y:S01]  /*1eb0*/  ULEA UR17, UR4, UR6, 0x3 ;  /* 0x0000000604117291 */ /* 0x000fe2000f8e18ff */
[----:B--2---:R-:W-:Y:S01]  /*1ec0*/  @P3 MOV R2, 0x3000 ;  /* 0x0000300000023802 */ /* 0x004fe20000000f00 */
[----:B--2-4-:R-:W-:Y:S10]  /*1ed0*/  @P0 BRA `(.L_x_33) ;  /* 0x00000000000c0947 */ /* 0x014ff40003800000 */
[----:B------:R-:W-:-:S04]  /*1ee0*/  SHF.L.U32 R3, R12, 0x1f, RZ ;  /* 0x0000001f0c037819 */ /* 0x000fc800000006ff */
[----:B------:R-:W2:Y:S02]  /*1ef0*/  SYNCS.PHASECHK.TRANS64.TRYWAIT P0, [UR17+0x18], R3 ;  /* 0x00001803ff0075a7 */ /* 0x000ea40008001111 */
[----:B--2---:R-:W-:Y:S05]  /*1f00*/  @!P0 BRA `(.L_x_34) ;  /* 0x0000006c00e08947 */ /* 0x004fea0003800000 */
.L_x_33:
[----:B------:R2:W-:Y:S01]  /*1f10*/  @P3 SYNCS.ARRIVE.TRANS64 RZ, [UR17], R2 ;  /* 0x00000002ffff39a7 */ /* 0x0005e20008000011 */
[----:B------:R-:W-:-:S04]  /*1f20*/  ULOP3.LUT UR5, UR25, 0x2, URZ, 0xfc, !UPT ;  /* 0x0000000219057892 */ /* 0x000fc8000f8efcff */
[----:B------:R-:W-:-:S09]  /*1f30*/  UISETP.NE.AND UP0, UPT, UR5, 0x2, UPT ;  /* 0x000000020500788c */ /* 0x000fd2000bf05270 */
[----:B------:R-:W-:Y:S05]  /*1f40*/  BRA.U UP0, `(.L_x_35) ;  /* 0x0000000100047547 */ /* 0x000fea000b800000 */
[----:B------:R-:W-:Y:S05]  /*1f50*/  BPT.TRAP 0x1 ;  /* 0x000000040000795c */ /* 0x000fea0000300000 */
.L_x_35:
[----:B------:R-:W-:Y:S04]  /*1f60*/  BSSY.RECONVERGENT B0, `(.L_x_36) ;  /* 0x0000003000007945 */ /* 0x000fe80003800200 */
[----:B------:R-:W-:Y:S05]  /*1f70*/  @!P2 BRA `(.L_x_37) ;  /* 0x000000000004a947 */ /* 0x000fea0003800000 */
[----:B------:R-:W-:Y:S05]  /*1f80*/  BPT.TRAP 0x1 ;  /* 0x000000040000795c */ /* 0x000fea0000300000 */
.L_x_37:
[----:B------:R-:W-:Y:S05]  /*1f90*/  BSYNC.RECONVERGENT B0 ;  /* 0x0000000000007941 */ /* 0x000fea0003800200 */
.L_x_36:
[----:B------:R-:W-:Y:S02]  /*1fa0*/  UIADD3 UR5, UPT, UPT, UR4, 0x1, URZ ;  /* 0x0000000104057890 */ /* 0x000fe4000fffe0ff */
[----:B------:R-:W-:Y:S02]  /*1fb0*/  ULEA UR16, UR4, UR24, 0xc ;  /* 0x0000001804107291 */ /* 0x000fe4000f8e60ff */
[----:B------:R-:W-:Y:S02]  /*1fc0*/  UISETP.NE.AND UP0, UPT, UR5, 0x3, UPT ;  /* 0x000000030500788c */ /* 0x000fe4000bf05270 */
[----:B------:R-:W-:Y:S02]  /*1fd0*/  UIADD3 UR22, UP1, UPT, UR26, 0x80, URZ ;  /* 0x000000801a167890 */ /* 0x000fe4000ff3e0ff */
[----:B------:R-:W-:Y:S02]  /*1fe0*/  USEL UR9, URZ, 0x1, UP0 ;  /* 0x00000001ff097887 */ /* 0x000fe40008000000 */
[----:B------:R-:W-:-:S02]  /*1ff0*/  USEL UR5, UR5, URZ, UP0 ;  /* 0x000000ff05057287 */ /* 0x000fc40008000000 */
[----:B------:R-:W-:Y:S02]  /*2000*/  UIADD3 UR14, UP0, UPT, UR26, 0x180, URZ ;  /* 0x000001801a0e7890 */ /* 0x000fe4000ff1e0ff */
[----:B------:R-:W-:Y:S01]  /*2010*/  ULEA UR8, UR5, UR6, 0x3 ;  /* 0x0000000605087291 */ /* 0x000fe2000f8e18ff */
[----:B------:R-:W-:Y:S01]  /*2020*/  LOP3.LUT R12, R12, UR9, RZ, 0x3c, !PT ;  /* 0x000000090c0c7c12 */ /* 0x000fe2000f8e3cff */
[----:B------:R-:W-:Y:S02]  /*2030*/  USHF.L.U32 UR18, UR7, 0x5, URZ ;  /* 0x0000000507127899 */ /* 0x000fe400080006ff */
[----:B------:R-:W-:Y:S01]  /*2040*/  ULOP3.LUT UR17, UR17, 0xfefffff8, URZ, 0xc0, !UPT ;  /* 0xfefffff811117892 */ /* 0x000fe2000f8ec0ff */
[----:B-1----:R-:W-:Y:S01]  /*2050*/  SHF.L.U32 R0, R12, 0x1f, RZ ;  /* 0x0000001f0c007819 */ /* 0x002fe200000006ff */
[----:B------:R-:W-:Y:S02]  /*2060*/  UIADD3 UR16, UPT, UPT, UR6, 0x8400, UR16 ;  /* 0x0000840006107890 */ /* 0x000fe4000fffe010 */
[----:B------:R-:W-:Y:S01]  /*2070*/  UIADD3.X UR23, UPT, UPT, URZ, UR27, URZ, UP1, !UPT ;  /* 0x0000001bff177290 */ /* 0x000fe20008ffe4ff */
[----:B------:R3:W4:Y:S01]  /*2080*/  SYNCS.PHASECHK.TRANS64.TRYWAIT P0, [UR8+0x18], R0 ;  /* 0x00001800ff0075a7 */ /* 0x0007220008001108 */
[----:B------:R-:W-:-:S02]  /*2090*/  ULEA UR8, UR4, UR6, 0xb ;  /* 0x0000000604087291 */ /* 0x000fc4000f8e58ff */
[----:B------:R-:W-:Y:S02]  /*20a0*/  UPRMT UR4, URZ, 0x5410, UR21 ;  /* 0x00005410ff047896 */ /* 0x000fe40008000015 */
[----:B------:R-:W-:Y:S02]  /*20b0*/  UIADD3 UR8, UPT, UPT, UR8, 0xb400, URZ ;  /* 0x0000b40008087890 */ /* 0x000fe4000fffe0ff */
[----:B------:R-:W-:Y:S01]  /*20c0*/  UIADD3.X UR15, UPT, UPT, URZ, UR27, URZ, UP0, !UPT ;  /* 0x0000001bff0f7290 */ /* 0x000fe200087fe4ff */
[----:B------:R-:W-:Y:S01]  /*20d0*/  UMOV UR30, 0x0 ;  /* 0x00000000001e7882 */ /* 0x000fe20000000000 */
[----:B------:R-:W-:Y:S01]  /*20e0*/  UMOV UR31, 0x10000000 ;  /* 0x10000000001f7882 */ /* 0x000fe20000000000 */
[----:B------:R-:W-:Y:S01]  /*20f0*/  UMOV UR19, UR35 ;  /* 0x0000002300137c82 */ /* 0x000fe20008000000 */
[----:B------:R-:W-:Y:S01]  /*2100*/  UMOV UR20, UR36 ;  /* 0x0000002400147c82 */ /* 0x000fe20008000000 */
[----:B------:R-:W-:Y:S01]  /*2110*/  UMOV UR12, UR36 ;  /* 0x00000024000c7c82 */ /* 0x000fe20008000000 */
[----:B------:R-:W-:Y:S01]  /*2120*/  UMOV UR9, UR17 ;  /* 0x0000001100097c82 */ /* 0x000fe20008000000 */
[----:B------:R-:W-:Y:S01]  /*2130*/  UMOV UR10, UR18 ;  /* 0x00000012000a7c82 */ /* 0x000fe20008000000 */
[----:B------:R1:W-:Y:S01]  /*2140*/  UTMALDG.3D.MULTICAST.2CTA [UR16], [UR22], UR4, desc[UR30] ;  /* 0x00001e10160073b4 */ /* 0x0003e20008211804 */
[----:B------:R-:W-:-:S04]  /*2150*/  UIADD3 UR7, UPT, UPT, UR7, 0x1, URZ ;  /* 0x0000000107077890 */ /* 0x000fc8000fffe0ff */
[----:B------:R-:W-:Y:S01]  /*2160*/  UISETP.NE.AND UP0, UPT, UR7, UR13, UPT ;  /* 0x0000000d0700728c */ /* 0x000fe2000bf05270 */
[----:B------:R3:W-:Y:S01]  /*2170*/  UTMALDG.3D.2CTA [UR8], [UR14], desc[UR30] ;  /* 0x00001e080e0075b4 */ /* 0x0007e20008211000 */
[----:B-1----:R-:W-:-:S07]  /*2180*/  UMOV UR4, UR5 ;  /* 0x0000000500047c82 */ /* 0x002fce0008000000 */
[----:B---3--:R-:W-:Y:S05]  /*2190*/  BRA.U UP0, `(.L_x_38) ;  /* 0xfffffffd00447547 */ /* 0x008fea000b83ffff */
.L_x_32:
[C---:B------:R-:W-:Y:S01]  /*21a0*/  LEA R3, R11.reuse, UR6, 0x3 ;  /* 0x000000060b037c11 */ /* 0x040fe2000f8e18ff */
[----:B------:R-:W-:Y:S01]  /*21b0*/  NOP ;  /* 0x0000000000007918 */ /* 0x000fe20000000000 */
[----:B-1----:R-:W-:Y:S02]  /*21c0*/  SHF.L.U32 R0, R10, 0x1f, RZ ;  /* 0x0000001f0a007819 */ /* 0x002fe400000006ff */
[----:B------:R-:W-:Y:S02]  /*21d0*/  LEA R5, R11, UR6, 0x4 ;  /* 0x000000060b057c11 */ /* 0x000fe4000f8e20ff */
[----:B--2-4-:R-:W1:Y:S02]  /*21e0*/  SYNCS.PHASECHK.TRANS64.TRYWAIT P0, [R3+URZ+0x60], R0 ;  /* 0x00006000030075a7 */ /* 0x014e6400080011ff */
[----:B-1----:R-:W-:Y:S05]  /*21f0*/  @!P0 BRA `(.L_x_39) ;  /* 0x0000006c003c8947 */ /* 0x002fea0003800000 */
.L_x_125:
[----:B------:R-:W2:Y:S01]  /*2200*/  LDS.128 R4, [R5+0xf0] ;  /* 0x0000f00005047984 */ /* 0x000ea20000000c00 */
[----:B------:R-:W-:Y:S01]  /*2210*/  UISETP.GE.AND UP0, UPT, UR42, 0x1, UPT ;  /* 0x000000012a00788c */ /* 0x000fe2000bf06270 */
[----:B------:R-:W-:Y:S01]  /*2220*/  @!PT LDS RZ, [RZ] ;  /* 0x00000000fffff984 */ /* 0x000fe20000000800 */
[----:B------:R-:W-:Y:S01]  /*2230*/  @!PT LDS RZ, [RZ] ;  /* 0x00000000fffff984 */ /* 0x000fe20000000800 */
[----:B------:R-:W-:Y:S01]  /*2240*/  @!PT LDS RZ, [RZ] ;  /* 0x00000000fffff984 */ /* 0x000fe20000000800 */
[----:B------:R-:W-:Y:S01]  /*2250*/  @!PT LDS RZ, [RZ] ;  /* 0x00000000fffff984 */ /* 0x000fe20000000800 */
[----:B------:R3:W-:Y:S06]  /*2260*/  MEMBAR.ALL.CTA ;  /* 0x0000000000007992 */ /* 0x0007ec0000008000 */
[----:B---3--:R-:W3:Y:S01]  /*2270*/  FENCE.VIEW.ASYNC.S ;  /* 0x00000000000073c6 */ /* 0x008ee20000000000 */
[----:B--2---:R-:W-:-:S13]  /*2280*/  LOP3.LUT P0, RZ, R6, 0x1, RZ, 0xc0, !PT ;  /* 0x0000000106ff7812 */ /* 0x004fda000780c0ff */
[----:B---3--:R-:W-:Y:S01]  /*2290*/  VOTEU.ANY UP1, P0 ;  /* 0x0000000000ff7886 */ /* 0x008fe20000020100 */
[----:B------:R-:W-:-:S13]  /*22a0*/  PLOP3.LUT P0, PT, PT, PT, UP1, 0x80, 0x8 ;  /* 0x000000000008781c */ /* 0x000fda0003f0f018 */
[----:B-1----:R-:W-:Y:S02]  /*22b0*/  @P0 LOP3.LUT R0, R5, 0xffff, RZ, 0xc0, !PT ;  /* 0x0000ffff05000812 */ /* 0x002fe400078ec0ff */
[----:B------:R-:W-:Y:S02]  /*22c0*/  @P0 MOV R2, R4 ;  /* 0x0000000400020202 */ /* 0x000fe40000000f00 */
[----:B------:R-:W-:Y:S01]  /*22d0*/  @P0 R2UR UR7, R0 ;  /* 0x00000000000702ca */ /* 0x000fe200000e0000 */
[----:B------:R-:W-:Y:S01]  /*22e0*/  VIADD R0, R3, 0x70 ;  /* 0x0000007003007836 */ /* 0x000fe20000000000 */
[----:B------:R-:W-:Y:S02]  /*22f0*/  @P0 SHF.R.U32.HI R4, RZ, 0x10, R5 ;  /* 0x00000010ff040819 */ /* 0x000fe40000011605 */
[----:B------:R-:W-:Y:S02]  /*2300*/  @P0 R2UR UR8, R2 ;  /* 0x00000000020802ca */ /* 0x000fe400000e0000 */
[----:B------:R-:W-:-:S02]  /*2310*/  PRMT R0, RZ, 0x654, R0 ;  /* 0x00000654ff007816 */ /* 0x000fc40000000000 */
[----:B------:R-:W-:Y:S02]  /*2320*/  @P0 R2UR UR4, R4 ;  /* 0x00000000040402ca */ /* 0x000fe400000e0000 */
[----:B------:R1:W-:Y:S03]  /*2330*/  SYNCS.ARRIVE.TRANS64.RED.A1T0 RZ, [R0+URZ], RZ ;  /* 0x000000ff00ff79a7 */ /* 0x0003e600081004ff */
[----:B------:R-:W-:-:S04]  /*2340*/  @UP1 UMOV UR29, UR7 ;  /* 0x00000007001d1c82 */ /* 0x000fc80008000000 */
[----:B------:R-:W-:-:S04]  /*2350*/  @UP1 UMOV UR37, UR8 ;  /* 0x0000000800251c82 */ /* 0x000fc80008000000 */
[----:B------:R-:W-:Y:S01]  /*2360*/  @UP1 UMOV UR36, UR4 ;  /* 0x0000000400241c82 */ /* 0x000fe20008000000 */
[----:B------:R-:W-:Y:S05]  /*2370*/  BRA.U !UP0, `(.L_x_40) ;  /* 0x0000000108d47547 */ /* 0x000fea000b800000 */
[----:B------:R-:W2:Y:S01]  /*2380*/  LDCU.128 UR12, c[0x0][0xb10] ;  /* 0x00016200ff0c77ac */ /* 0x000ea20008000c00 */
[----:B------:R-:W3:Y:S01]  /*2390*/  LDCU UR30, c[0x0][0xb20] ;  /* 0x00016400ff1e77ac */ /* 0x000ee20008000800 */
[----:B------:R-:W4:Y:S01]  /*23a0*/  LDCU UR20, c[0x0][0xb0c] ;  /* 0x00016180ff1477ac */ /* 0x000f220008000800 */
[----:B------:R-:W1:Y:S01]  /*23b0*/  LDCU.64 UR10, c[0x0][0xb28] ;  /* 0x00016500ff0a77ac */ /* 0x000e620008000a00 */
[----:B------:R-:W-:Y:S02]  /*23c0*/  UISETP.NE.AND UP3, UPT, UR42, 0x1, UPT ;  /* 0x000000012a00788c */ /* 0x000fe4000bf65270 */
[----:B--2---:R-:W-:Y:S02]  /*23d0*/  UIMAD.WIDE.U32 UR16, UR38, UR15, URZ ;  /* 0x0000000f261072a5 */ /* 0x004fe4000f8e00ff */
[----:B------:R-:W-:Y:S02]  /*23e0*/  UIMAD.WIDE.U32 UR8, UR39, UR12, URZ ;  /* 0x0000000c270872a5 */ /* 0x000fe4000f8e00ff */
[----:B------:R-:W-:-:S02]  /*23f0*/  UISETP.NE.AND UP0, UPT, UR14, 0x1, UPT ;  /* 0x000000010e00788c */ /* 0x000fc4000bf05270 */
[----:B------:R-:W-:Y:S01]  /*2400*/  UIMAD.WIDE.U32 UR22, UR29, UR15, URZ ;  /* 0x0000000f1d1672a5 */ /* 0x000fe2000f8e00ff */
[----:B------:R-:W-:Y:S02]  /*2410*/  UMOV UR16, UR17 ;  /* 0x0000001100107c82 */ /* 0x000fe40008000000 */
[----:B------:R-:W-:Y:S01]  /*2420*/  UMOV UR8, UR9 ;  /* 0x0000000900087c82 */ /* 0x000fe20008000000 */
[----:B---3--:R-:W-:Y:S02]  /*2430*/  USHF.R.U32.HI UR16, URZ, UR30, UR16 ;  /* 0x0000001eff107299 */ /* 0x008fe40008011610 */
[----:B----4-:R-:W-:Y:S02]  /*2440*/  UISETP.NE.AND UP2, UPT, UR20, 0x1, UPT ;  /* 0x000000011400788c */ /* 0x010fe4000bf45270 */
[----:B------:R-:W-:Y:S02]  /*2450*/  USHF.R.U32.HI UR8, URZ, UR13, UR8 ;  /* 0x0000000dff087299 */ /* 0x000fe40008011608 */
[----:B------:R-:W-:-:S02]  /*2460*/  USEL UR7, UR38, UR16, !UP0 ;  /* 0x0000001026077287 */ /* 0x000fc4000c000000 */
[----:B------:R-:W-:Y:S02]  /*2470*/  USEL UR8, UR39, UR8, !UP2 ;  /* 0x0000000827087287 */ /* 0x000fe4000d000000 */
[----:B-1----:R-:W-:Y:S01]  /*2480*/  UIMAD.WIDE.U32 UR16, UR7, UR10, URZ ;  /* 0x0000000a071072a5 */ /* 0x002fe2000f8e00ff */
[----:B------:R-:W-:Y:S01]  /*2490*/  UMOV UR4, UR23 ;  /* 0x0000001700047c82 */ /* 0x000fe20008000000 */
[----:B------:R-:W-:Y:S02]  /*24a0*/  UIMAD.WIDE.U32 UR18, UR37, UR12, URZ ;  /* 0x0000000c251272a5 */ /* 0x000fe4000f8e00ff */
[----:B------:R-:W-:-:S03]  /*24b0*/  UIMAD.WIDE.U32 UR22, UR8, UR10, URZ ;  /* 0x0000000a081672a5 */ /* 0x000fc6000f8e00ff */
[----:B------:R-:W-:Y:S01]  /*24c0*/  UMOV UR16, UR17 ;  /* 0x0000001100107c82 */ /* 0x000fe20008000000 */
[----:B------:R-:W-:Y:S02]  /*24d0*/  USHF.R.U32.HI UR4, URZ, UR30, UR4 ;  /* 0x0000001eff047299 */ /* 0x000fe40008011604 */
[----:B------:R-:W-:Y:S01]  /*24e0*/  @UP3 USHF.R.U32.HI UR7, URZ, UR11, UR16 ;  /* 0x0000000bff073299 */ /* 0x000fe20008011610 */
[----:B------:R-:W-:Y:S01]  /*24f0*/  UMOV UR18, UR19 ;  /* 0x0000001300127c82 */ /* 0x000fe20008000000 */
[----:B------:R-:W-:Y:S01]  /*2500*/  UMOV UR22, UR23 ;  /* 0x0000001700167c82 */ /* 0x000fe20008000000 */
[----:B------:R-:W-:Y:S02]  /*2510*/  USHF.R.U32.HI UR13, URZ, UR13, UR18 ;  /* 0x0000000dff0d7299 */ /* 0x000fe40008011612 */
[----:B------:R-:W-:Y:S02]  /*2520*/  USEL UR4, UR29, UR4, !UP0 ;  /* 0x000000041d047287 */ /* 0x000fe4000c000000 */
[----:B------:R-:W-:-:S02]  /*2530*/  @UP3 USHF.R.U32.HI UR8, URZ, UR11, UR22 ;  /* 0x0000000bff083299 */ /* 0x000fc40008011616 */
[----:B------:R-:W-:Y:S02]  /*2540*/  UIMAD UR9, UR42, UR7, URZ ;  /* 0x000000072a0972a4 */ /* 0x000fe4000f8e02ff */
[----:B------:R-:W-:Y:S02]  /*2550*/  USEL UR7, UR37, UR13, !UP2 ;  /* 0x0000000d25077287 */ /* 0x000fe4000d000000 */
[----:B------:R-:W-:Y:S02]  /*2560*/  UIMAD UR12, UR42, UR8, URZ ;  /* 0x000000082a0c72a4 */ /* 0x000fe4000f8e02ff */
[----:B------:R-:W-:Y:S02]  /*2570*/  UISETP.GE.AND UP0, UPT, UR4, UR9, UPT ;  /* 0x000000090400728c */ /* 0x000fe4000bf06270 */
[----:B------:R-:W-:Y:S02]  /*2580*/  UIMAD.WIDE.U32 UR16, UR4, UR10, URZ ;  /* 0x0000000a041072a5 */ /* 0x000fe4000f8e00ff */
[----:B------:R-:W-:-:S02]  /*2590*/  UISETP.GE.OR UP0, UPT, UR7, UR12, UP0 ;  /* 0x0000000c0700728c */ /* 0x000fc40008706670 */
        /* <DEDUP_REMOVED lines=19> */
.L_x_40:
[----:B------:R-:W2:Y:S02]  /*26d0*/  LDCU UR4, c[0x0][0xb30] ;  /* 0x00016600ff0477ac */ /* 0x000ea40008000800 */
[----:B--2---:R-:W-:-:S09]  /*26e0*/  UISETP.NE.AND UP0, UPT, UR4, 0x1, UPT ;  /* 0x000000010400788c */ /* 0x004fd2000bf05270 */
[----:B------:R-:W-:Y:S05]  /*26f0*/  BRA.U UP0, `(.L_x_41) ;  /* 0x0000000100447547 */ /* 0x000fea000b800000 */
[----:B------:R-:W2:Y:S01]  /*2700*/  LDCU.128 UR12, c[0x0][0xb10] ;  /* 0x00016200ff0c77ac */ /* 0x000ea20008000c00 */
[----:B------:R-:W3:Y:S01]  /*2710*/  LDCU UR16, c[0x0][0xb0c] ;  /* 0x00016180ff1077ac */ /* 0x000ee20008000800 */
[----:B------:R-:W4:Y:S01]  /*2720*/  LDCU UR17, c[0x0][0xb20] ;  /* 0x00016400ff1177ac */ /* 0x000f220008000800 */
[----:B--2---:R-:W-:Y:S02]  /*2730*/  UIMAD.WIDE.U32 UR10, UR37, UR12, URZ ;  /* 0x0000000c250a72a5 */ /* 0x004fe4000f8e00ff */
[----:B------:R-:W-:Y:S02]  /*2740*/  UIMAD.WIDE.U32 UR8, UR29, UR15, URZ ;  /* 0x0000000f1d0872a5 */ /* 0x000fe4000f8e00ff */
[----:B---3--:R-:W-:Y:S02]  /*2750*/  UISETP.NE.AND UP2, UPT, UR16, 0x1, UPT ;  /* 0x000000011000788c */ /* 0x008fe4000bf45270 */
[----:B------:R-:W-:Y:S01]  /*2760*/  UISETP.NE.AND UP0, UPT, UR14, 0x1, UPT ;  /* 0x000000010e00788c */ /* 0x000fe2000bf05270 */
[----:B------:R-:W-:-:S02]  /*2770*/  UMOV UR7, UR11 ;  /* 0x0000000b00077c82 */ /* 0x000fc40008000000 */
[----:B------:R-:W-:Y:S01]  /*2780*/  UMOV UR4, UR9 ;  /* 0x0000000900047c82 */ /* 0x000fe20008000000 */
[----:B------:R-:W-:Y:S02]  /*2790*/  USHF.R.U32.HI UR7, URZ, UR13, UR7 ;  /* 0x0000000dff077299 */ /* 0x000fe40008011607 */
[----:B----4-:R-:W-:Y:S02]  /*27a0*/  USHF.R.U32.HI UR4, URZ, UR17, UR4 ;  /* 0x00000011ff047299 */ /* 0x010fe40008011604 */
[----:B------:R-:W-:Y:S02]  /*27b0*/  USEL UR7, UR37, UR7, !UP2 ;  /* 0x0000000725077287 */ /* 0x000fe4000d000000 */
[----:B------:R-:W-:-:S04]  /*27c0*/  USEL UR4, UR29, UR4, !UP0 ;  /* 0x000000041d047287 */ /* 0x000fc8000c000000 */
[----:B------:R-:W-:Y:S02]  /*27d0*/  UIADD3 UR8, UPT, UPT, UR7, -UR4, URZ ;  /* 0x8000000407087290 */ /* 0x000fe4000fffe0ff */
[----:B------:R-:W-:Y:S02]  /*27e0*/  UIADD3 UR4, UPT, UPT, -UR7, UR4, URZ ;  /* 0x0000000407047290 */ /* 0x000fe4000fffe1ff */
[----:B------:R-:W-:Y:S02]  /*27f0*/  UIMAD UR29, UR8, UR14, UR29 ;  /* 0x0000000e081d72a4 */ /* 0x000fe4000f8e021d */
[----:B------:R-:W-:-:S12]  /*2800*/  UIMAD UR37, UR4, UR16, UR37 ;  /* 0x00000010042572a4 */ /* 0x000fd8000f8e0225 */
.L_x_41:
[----:B------:R-:W-:Y:S01]  /*2810*/  VIADD R11, R11, 0x1 ;  /* 0x000000010b0b7836 */ /* 0x000fe20000000000 */
[----:B------:R-:W-:Y:S01]  /*2820*/  R2UR UR4, R142 ;  /* 0x000000008e0472ca */ /* 0x000fe200000e0000 */
[----:B------:R-:W-:Y:S01]  /*2830*/  UIADD3 UR20, UPT, UPT, UR29, UR63, URZ ;  /* 0x0000003f1d147290 */ /* 0x000fe2000fffe0ff */
[----:B------:R-:W-:Y:S02]  /*2840*/  PLOP3.LUT P1, PT, PT, PT, PT, 0x80, 0x8 ;  /* 0x000000000008781c */ /* 0x000fe40003f2f070 */
[----:B------:R-:W-:-:S04]  /*2850*/  ISETP.NE.AND P0, PT, R11, 0x2, PT ;  /* 0x000000020b00780c */ /* 0x000fc80003f05270 */
[----:B------:R-:W-:Y:S02]  /*2860*/  SEL R3, RZ, 0x1, P0 ;  /* 0x00000001ff037807 */ /* 0x000fe40000000000 */
[----:B------:R-:W-:Y:S02]  /*2870*/  SEL R11, R11, RZ, P0 ;  /* 0x000000ff0b0b7207 */ /* 0x000fe40000000000 */
[----:B------:R-:W-:Y:S01]  /*2880*/  LOP3.LUT R10, R10, R3, RZ, 0x3c, !PT ;  /* 0x000000030a0a7212 */ /* 0x000fe200078e3cff */
[----:B------:R-:W-:Y:S01]  /*2890*/  UIADD3 UR16, UPT, UPT, UR37, UR4, URZ ;  /* 0x0000000425107290 */ /* 0x000fe2000fffe0ff */
[----:B------:R-:W-:Y:S11]  /*28a0*/  BRA.U UP1, `(.L_x_42) ;  /* 0xfffffff101287547 */ /* 0x000ff6000b83ffff */
[----:B------:R-:W-:Y:S01]  /*28b0*/  UIADD3 UR6, UPT, UPT, UR6, 0x18, URZ ;  /* 0x0000001806067890 */ /* 0x000fe2000fffe0ff */
[----:B------:R-:W-:-:S03]  /*28c0*/  SHF.L.U32 R3, R12, 0x1f, RZ ;  /* 0x0000001f0c037819 */ /* 0x000fc600000006ff */
[----:B------:R-:W-:-:S09]  /*28d0*/  ULEA UR4, UR5, UR6, 0x3 ;  /* 0x0000000605047291 */ /* 0x000fd2000f8e18ff */
[----:B------:R-:W2:Y:S02]  /*28e0*/  SYNCS.PHASECHK.TRANS64.TRYWAIT P0, [UR4], R3 ;  /* 0x00000003ff0075a7 */ /* 0x000ea40008001104 */
[----:B--2---:R-:W-:Y:S05]  /*28f0*/  @!P0 BRA `(.L_x_43) ;  /* 0x0000006400908947 */ /* 0x004fea0003800000 */
.L_x_127:
[----:B------:R-:W-:-:S04]  /*2900*/  UIADD3 UR4, UPT, UPT, UR5, 0x1, URZ ;  /* 0x0000000105047890 */ /* 0x000fc8000fffe0ff */
[----:B------:R-:W-:-:S04]  /*2910*/  UISETP.NE.AND UP0, UPT, UR4, 0x3, UPT ;  /* 0x000000030400788c */ /* 0x000fc8000bf05270 */
[----:B------:R-:W-:Y:S02]  /*2920*/  USEL UR7, URZ, 0x1, UP0 ;  /* 0x00000001ff077887 */ /* 0x000fe40008000000 */
[----:B------:R-:W-:-:S04]  /*2930*/  USEL UR4, UR4, URZ, UP0 ;  /* 0x000000ff04047287 */ /* 0x000fc80008000000 */
[----:B------:R-:W-:Y:S01]  /*2940*/  ULEA UR5, UR4, UR6, 0x3 ;  /* 0x0000000604057291 */ /* 0x000fe2000f8e18ff */
[----:B------:R-:W-:-:S04]  /*2950*/  LOP3.LUT R12, R12, UR7, RZ, 0x3c, !PT ;  /* 0x000000070c0c7c12 */ /* 0x000fc8000f8e3cff */
[----:B-1----:R-:W-:-:S04]  /*2960*/  SHF.L.U32 R3, R12, 0x1f, RZ ;  /* 0x0000001f0c037819 */ /* 0x002fc800000006ff */
[----:B------:R-:W1:Y:S02]  /*2970*/  SYNCS.PHASECHK.TRANS64.TRYWAIT P0, [UR5], R3 ;  /* 0x00000003ff0075a7 */ /* 0x000e640008001105 */
[----:B-1----:R-:W-:Y:S05]  /*2980*/  @!P0 BRA `(.L_x_44) ;  /* 0x0000006400848947 */ /* 0x002fea0003800000 */
.L_x_129:
[----:B------:R-:W-:-:S04]  /*2990*/  UIADD3 UR4, UPT, UPT, UR4, 0x1, URZ ;  /* 0x0000000104047890 */ /* 0x000fc8000fffe0ff */
[----:B------:R-:W-:-:S04]  /*29a0*/  UISETP.NE.AND UP0, UPT, UR4, 0x3, UPT ;  /* 0x000000030400788c */ /* 0x000fc8000bf05270 */
[----:B------:R-:W-:Y:S02]  /*29b0*/  USEL UR5, URZ, 0x1, UP0 ;  /* 0x00000001ff057887 */ /* 0x000fe40008000000 */
[----:B------:R-:W-:-:S04]  /*29c0*/  USEL UR4, UR4, URZ, UP0 ;  /* 0x000000ff04047287 */ /* 0x000fc80008000000 */
[----:B------:R-:W-:Y:S01]  /*29d0*/  ULEA UR4, UR4, UR6, 0x3 ;  /* 0x0000000604047291 */ /* 0x000fe2000f8e18ff */
[----:B-1----:R-:W-:-:S04]  /*29e0*/  LOP3.LUT R3, R12, UR5, RZ, 0x3c, !PT ;  /* 0x000000050c037c12 */ /* 0x002fc8000f8e3cff */
[----:B------:R-:W-:Y:S01]  /*29f0*/  SHF.L.U32 R3, R3, 0x1f, RZ ;  /* 0x0000001f03037819 */ /* 0x000fe200000006ff */
[----:B------:R-:W-:-:S07]  /*2a00*/  IMAD.U32 R0, RZ, RZ, UR4 ;  /* 0x00000004ff007e24 */ /* 0x000fce000f8e00ff */
.L_x_45:
[----:B-1----:R1:W2:Y:S02]  /*2a10*/  SYNCS.PHASECHK.TRANS64.TRYWAIT P0, [R0+URZ], R3 ;  /* 0x00000003000075a7 */ /* 0x0022a400080011ff */
[----:B--2---:R-:W-:Y:S05]  /*2a20*/  @!P0 NANOSLEEP.SYNCS 0x989680 ;  /* 0x009896800000895d */ /* 0x004fea0003900000 */
[----:B------:R-:W2:Y:S02]  /*2a30*/  @!P0 SYNCS.PHASECHK.TRANS64 P0, [R0+URZ], R3 ;  /* 0x00000003000085a7 */ /* 0x000ea400080010ff */
[----:B--2---:R-:W-:Y:S05]  /*2a40*/  @P0 EXIT ;  /* 0x000000000000094d */ /* 0x004fea0003800000 */
[----:B------:R-:W-:Y:S05]  /*2a50*/  BRA `(.L_x_45) ;  /* 0xfffffffc00ec7947 */ /* 0x000fea000383ffff */
.L_x_22:
[----:B------:R-:W-:-:S04]  /*2a60*/  UISETP.NE.AND UP0, UPT, UR46, URZ, UPT ;  /* 0x000000ff2e00728c */ /* 0x000fc8000bf05270 */
[----:B------:R-:W-:-:S09]  /*2a70*/  UISETP.NE.OR UP0, UPT, UR18, 0x1, UP0 ;  /* 0x000000011200788c */ /* 0x000fd20008705670 */
[----:B------:R-:W-:Y:S05]  /*2a80*/  BRA.U UP0, `(.L_x_46) ;  /* 0x0000000500487547 */ /* 0x000fea000b800000 */
[----:B------:R-:W-:Y:S01]  /*2a90*/  ISETP.GE.U32.AND P2, PT, R0, 0x4, PT ;  /* 0x000000040000780c */ /* 0x000fe20003f46070 */
[----:B------:R-:W-:Y:S01]  /*2aa0*/  IMAD.MOV.U32 R12, RZ, RZ, 0x1 ;  /* 0x00000001ff0c7424 */ /* 0x000fe200078e00ff */
[----:B------:R-:W-:Y:S02]  /*2ab0*/  CS2R R10, SRZ ;  /* 0x00000000000a7805 */ /* 0x000fe4000001ff00 */
[----:B------:R-:W-:Y:S01]  /*2ac0*/  CS2R R8, SRZ ;  /* 0x0000000000087805 */ /* 0x000fe2000001ff00 */
[----:B------:R-:W-:Y:S01]  /*2ad0*/  UMOV UR6, 0x400 ;  /* 0x0000040000067882 */ /* 0x000fe20000000000 */
[----:B------:R-:W-:Y:S01]  /*2ae0*/  UMOV UR5, URZ ;  /* 0x000000ff00057c82 */ /* 0x000fe20008000000 */
[----:B------:R-:W-:-:S12]  /*2af0*/  ULEA UR6, UR46, UR6, 0x18 ;  /* 0x000000062e067291 */ /* 0x000fd8000f8ec0ff */
.L_x_50:
[----:B------:R-:W-:Y:S02]  /*2b00*/  LEA R2, R8, UR6, 0x3 ;  /* 0x0000000608027c11 */ /* 0x000fe4000f8e18ff */
[----:B------:R-:W-:-:S03]  /*2b10*/  SHF.L.U32 R5, R9, 0x1f, RZ ;  /* 0x0000001f09057819 */ /* 0x000fc600000006ff */
[----:B------:R-:W-:Y:S01]  /*2b20*/  VIADD R4, R2, 0xd0 ;  /* 0x000000d002047836 */ /* 0x000fe20000000000 */
[----:B------:R-:W1:Y:S02]  /*2b30*/  SYNCS.PHASECHK.TRANS64.TRYWAIT P0, [R2+URZ+0xc0], R5 ;  /* 0x0000c005020075a7 */ /* 0x000e6400080011ff */
[----:B-1----:R-:W-:Y:S05]  /*2b40*/  @!P0 BRA `(.L_x_47) ;  /* 0x00000064002c8947 */ /* 0x002fea0003800000 */
.L_x_130:
[----:B------:R-:W-:Y:S01]  /*2b50*/  ULEA UR4, UR5, UR6, 0x3 ;  /* 0x0000000605047291 */ /* 0x000fe2000f8e18ff */
[----:B------:R-:W-:Y:S02]  /*2b60*/  PRMT R4, RZ, 0x654, R4 ;  /* 0x00000654ff047816 */ /* 0x000fe40000000004 */
[----:B-1----:R-:W-:Y:S01]  /*2b70*/  SHF.L.U32 R5, R12, 0x1f, RZ ;  /* 0x0000001f0c057819 */ /* 0x002fe200000006ff */
[----:B------:R-:W-:Y:S01]  /*2b80*/  UIADD3 UR7, UPT, UPT, UR4, 0x60, URZ ;  /* 0x0000006004077890 */ /* 0x000fe2000fffe0ff */
[----:B------:R1:W-:Y:S05]  /*2b90*/  SYNCS.ARRIVE.TRANS64.RED.A1T0 RZ, [R4+URZ], RZ ;  /* 0x000000ff04ff79a7 */ /* 0x0003ea00081004ff */
[----:B------:R-:W-:Y:S01]  /*2ba0*/  IMAD.U32 R7, RZ, RZ, UR7 ;  /* 0x00000007ff077e24 */ /* 0x000fe2000f8e00ff */
[----:B------:R-:W2:Y:S04]  /*2bb0*/  SYNCS.PHASECHK.TRANS64.TRYWAIT P0, [UR4+0x70], R5 ;  /* 0x00007005ff0075a7 */ /* 0x000ea80008001104 */
[----:B------:R-:W-:Y:S01]  /*2bc0*/  PRMT R6, R0, 0x654, R7 ;  /* 0x0000065400067816 */ /* 0x000fe20000000007 */
[----:B-1----:R-:W-:Y:S01]  /*2bd0*/  @!P2 IMAD.MOV.U32 R4, RZ, RZ, 0x10 ;  /* 0x00000010ff04a424 */ /* 0x002fe200078e00ff */
[----:B--2---:R-:W-:Y:S06]  /*2be0*/  @!P0 BRA `(.L_x_48) ;  /* 0x0000006400188947 */ /* 0x004fec0003800000 */
.L_x_132:
[----:B------:R-:W-:Y:S01]  /*2bf0*/  ULEA UR8, UR5, UR6, 0x4 ;  /* 0x0000000605087291 */ /* 0x000fe2000f8e20ff */
[----:B------:R-:W-:Y:S01]  /*2c00*/  SEL R3, R6, R3, !P2 ;  /* 0x0000000306037207 */ /* 0x000fe20005000000 */
[----:B------:R-:W-:Y:S01]  /*2c10*/  UIADD3 UR9, UPT, UPT, UR4, 0x60, URZ ;  /* 0x0000006004097890 */ /* 0x000fe2000fffe0ff */
[----:B-1----:R-:W-:Y:S01]  /*2c20*/  LEA R2, R11, UR6, 0x3 ;  /* 0x000000060b027c11 */ /* 0x002fe2000f8e18ff */
[----:B------:R-:W-:Y:S01]  /*2c30*/  UIADD3 UR8, UPT, UPT, UR8, 0xf0, URZ ;  /* 0x000000f008087890 */ /* 0x000fe2000fffe0ff */
[----:B------:R-:W-:Y:S01]  /*2c40*/  SHF.L.U32 R5, R10, 0x1f, RZ ;  /* 0x0000001f0a057819 */ /* 0x000fe200000006ff */
[----:B------:R1:W-:Y:S01]  /*2c50*/  @!P2 SYNCS.ARRIVE.TRANS64.RED RZ, [R3+URZ], R4 ;  /* 0x0000000403ffa9a7 */ /* 0x0003e200080004ff */
[----:B------:R-:W-:Y:S01]  /*2c60*/  UIADD3 UR4, UPT, UPT, UR5, 0x1, URZ ;  /* 0x0000000105047890 */ /* 0x000fe2000fffe0ff */
[----:B------:R-:W-:-:S03]  /*2c70*/  VIADD R8, R8, 0x1 ;  /* 0x0000000108087836 */ /* 0x000fc60000000000 */
[----:B------:R-:W-:Y:S02]  /*2c80*/  UISETP.NE.AND UP0, UPT, UR4, 0x2, UPT ;  /* 0x000000020400788c */ /* 0x000fe4000bf05270 */
[----:B------:R-:W-:Y:S06]  /*2c90*/  UGETNEXTWORKID.BROADCAST [UR8], [UR9] ;  /* 0x00000000080073ca */ /* 0x000fec0008000100 */
[----:B------:R-:W-:Y:S01]  /*2ca0*/  USEL UR7, URZ, 0x1, UP0 ;  /* 0x00000001ff077887 */ /* 0x000fe20008000000 */
[----:B------:R-:W-:Y:S01]  /*2cb0*/  ISETP.NE.AND P0, PT, R8, 0x2, PT ;  /* 0x000000020800780c */ /* 0x000fe20003f05270 */
[----:B------:R-:W-:Y:S01]  /*2cc0*/  USEL UR5, UR4, URZ, UP0 ;  /* 0x000000ff04057287 */ /* 0x000fe20008000000 */
[----:B------:R-:W2:Y:S03]  /*2cd0*/  SYNCS.PHASECHK.TRANS64.TRYWAIT P1, [R2+URZ+0x60], R5 ;  /* 0x00006005020075a7 */ /* 0x000ea600080211ff */
[----:B------:R-:W-:Y:S01]  /*2ce0*/  LOP3.LUT R12, R12, UR7, RZ, 0x3c, !PT ;  /* 0x000000070c0c7c12 */ /* 0x000fe2000f8e3cff */
[----:B-12---:R-:W-:Y:S07]  /*2cf0*/  @!P1 BRA `(.L_x_49) ;  /* 0x0000006000ec9947 */ /* 0x006fee0003800000 */
.L_x_133:
[C---:B------:R-:W-:Y:S01]  /*2d00*/  LEA R4, R11.reuse, UR6, 0x4 ;  /* 0x000000060b047c11 */ /* 0x040fe2000f8e20ff */
[----:B-1----:R-:W-:Y:S01]  /*2d10*/  VIADD R2, R2, 0x70 ;  /* 0x0000007002027836 */ /* 0x002fe20000000000 */
[----:B------:R-:W-:Y:S01]  /*2d20*/  SEL R8, R8, RZ, P0 ;  /* 0x000000ff08087207 */ /* 0x000fe20000000000 */
[----:B------:R-:W-:-:S03]  /*2d30*/  VIADD R11, R11, 0x1 ;  /* 0x000000010b0b7836 */ /* 0x000fc60000000000 */
[----:B------:R-:W1:Y:S01]  /*2d40*/  LDS.128 R4, [R4+0xf0] ;  /* 0x0000f00004047984 */ /* 0x000e620000000c00 */
[----:B------:R-:W-:Y:S02]  /*2d50*/  PRMT R2, RZ, 0x654, R2 ;  /* 0x00000654ff027816 */ /* 0x000fe40000000002 */
[C---:B------:R-:W-:Y:S01]  /*2d60*/  ISETP.NE.AND P1, PT, R11.reuse, 0x2, PT ;  /* 0x000000020b00780c */ /* 0x040fe20003f25270 */
[----:B------:R-:W-:Y:S01]  /*2d70*/  @!PT LDS RZ, [RZ] ;  /* 0x00000000fffff984 */ /* 0x000fe20000000800 */
[----:B------:R-:W-:Y:S01]  /*2d80*/  @!PT LDS RZ, [RZ] ;  /* 0x00000000fffff984 */ /* 0x000fe20000000800 */
[----:B------:R-:W-:Y:S01]  /*2d90*/  @!PT LDS RZ, [RZ] ;  /* 0x00000000fffff984 */ /* 0x000fe20000000800 */
[----:B------:R-:W-:Y:S01]  /*2da0*/  @!PT LDS RZ, [RZ] ;  /* 0x00000000fffff984 */ /* 0x000fe20000000800 */
[----:B------:R2:W-:Y:S06]  /*2db0*/  MEMBAR.ALL.CTA ;  /* 0x0000000000007992 */ /* 0x0005ec0000008000 */
[----:B--2---:R-:W2:Y:S01]  /*2dc0*/  FENCE.VIEW.ASYNC.S ;  /* 0x00000000000073c6 */ /* 0x004ea20000000000 */
[----:B------:R-:W-:Y:S01]  /*2dd0*/  SEL R11, R11, RZ, P1 ;  /* 0x000000ff0b0b7207 */ /* 0x000fe20000800000 */
[----:B--2---:R2:W-:Y:S01]  /*2de0*/  SYNCS.ARRIVE.TRANS64.RED.A1T0 RZ, [R2+URZ], RZ ;  /* 0x000000ff02ff79a7 */ /* 0x0045e200081004ff */
[----:B-1----:R-:W-:-:S02]  /*2df0*/  LOP3.LUT P3, RZ, R6, 0x1, RZ, 0xc0, !PT ;  /* 0x0000000106ff7812 */ /* 0x002fc4000786c0ff */
[----:B------:R-:W-:-:S04]  /*2e00*/  SEL R5, RZ, 0x1, P1 ;  /* 0x00000001ff057807 */ /* 0x000fc80000800000 */
[----:B------:R-:W-:Y:S02]  /*2e10*/  LOP3.LUT R10, R10, R5, RZ, 0x3c, !PT ;  /* 0x000000050a0a7212 */ /* 0x000fe400078e3cff */
[----:B--2---:R-:W-:-:S04]  /*2e20*/  SEL R2, RZ, 0x1, P0 ;  /* 0x00000001ff027807 */ /* 0x004fc80000000000 */
[----:B------:R-:W-:Y:S01]  /*2e30*/  LOP3.LUT R9, R9, R2, RZ, 0x3c, !PT ;  /* 0x0000000209097212 */ /* 0x000fe200078e3cff */
[----:B------:R-:W-:Y:S06]  /*2e40*/  @P3 BRA `(.L_x_50) ;  /* 0xfffffffc002c3947 */ /* 0x000fec000383ffff */
[----:B------:R-:W-:Y:S01]  /*2e50*/  ULEA UR4, UR5, UR6, 0x3 ;  /* 0x0000000605047291 */ /* 0x000fe2000f8e18ff */
[----:B------:R-:W-:-:S08]  /*2e60*/  SHF.L.U32 R3, R12, 0x1f, RZ ;  /* 0x0000001f0c037819 */ /* 0x000fd000000006ff */
[----:B------:R-:W1:Y:S02]  /*2e70*/  SYNCS.PHASECHK.TRANS64 P0, [UR4+0x70], R3 ;  /* 0x00007003ff0075a7 */ /* 0x000e640008001004 */
[----:B-1----:R-:W-:Y:S05]  /*2e80*/  @P0 BRA `(.L_x_51) ;  /* 0x0000000000080947 */ /* 0x002fea0003800000 */
[----:B------:R-:W1:Y:S02]  /*2e90*/  SYNCS.PHASECHK.TRANS64.TRYWAIT P0, [UR4+0x70], R3 ;  /* 0x00007003ff0075a7 */ /* 0x000e640008001104 */
[----:B-1----:R-:W-:Y:S05]  /*2ea0*/  @!P0 BRA `(.L_x_52) ;  /* 0x0000006000948947 */ /* 0x002fea0003800000 */
.L_x_51:
[----:B------:R-:W-:-:S04]  /*2eb0*/  UIADD3 UR7, UPT, UPT, UR5, 0x1, URZ ;  /* 0x0000000105077890 */ /* 0x000fc8000fffe0ff */
[----:B------:R-:W-:-:S04]  /*2ec0*/  UISETP.NE.AND UP0, UPT, UR7, 0x2, UPT ;  /* 0x000000020700788c */ /* 0x000fc8000bf05270 */
[----:B------:R-:W-:Y:S02]  /*2ed0*/  USEL UR8, URZ, 0x1, UP0 ;  /* 0x00000001ff087887 */ /* 0x000fe40008000000 */
[----:B------:R-:W-:-:S04]  /*2ee0*/  USEL UR7, UR7, URZ, UP0 ;  /* 0x000000ff07077287 */ /* 0x000fc80008000000 */
[----:B------:R-:W-:Y:S01]  /*2ef0*/  ULEA UR7, UR7, UR6, 0x3 ;  /* 0x0000000607077291 */ /* 0x000fe2000f8e18ff */
[----:B-1----:R-:W-:-:S04]  /*2f00*/  LOP3.LUT R3, R12, UR8, RZ, 0x3c, !PT ;  /* 0x000000080c037c12 */ /* 0x002fc8000f8e3cff */
[----:B------:R-:W-:-:S04]  /*2f10*/  SHF.L.U32 R0, R3, 0x1f, RZ ;  /* 0x0000001f03007819 */ /* 0x000fc800000006ff */
[----:B------:R-:W1:Y:S02]  /*2f20*/  SYNCS.PHASECHK.TRANS64 P0, [UR7+0x70], R0 ;  /* 0x00007000ff0075a7 */ /* 0x000e640008001007 */
[----:B-1----:R-:W-:Y:S05]  /*2f30*/  @P0 EXIT ;  /* 0x000000000000094d */ /* 0x002fea0003800000 */
[----:B------:R-:W-:Y:S02]  /*2f40*/  SHF.L.U32 R3, R3, 0x1f, RZ ;  /* 0x0000001f03037819 */ /* 0x000fe400000006ff */
[----:B------:R-:W-:-:S07]  /*2f50*/  MOV R0, UR7 ;  /* 0x0000000700007c02 */ /* 0x000fce0008000f00 */
.L_x_53:
[----:B-1----:R1:W2:Y:S02]  /*2f60*/  SYNCS.PHASECHK.TRANS64.TRYWAIT P0, [R0+URZ+0x70], R3 ;  /* 0x00007003000075a7 */ /* 0x0022a400080011ff */
[----:B--2---:R-:W-:Y:S05]  /*2f70*/  @!P0 NANOSLEEP.SYNCS 0x989680 ;  /* 0x009896800000895d */ /* 0x004fea0003900000 */
[----:B------:R-:W2:Y:S02]  /*2f80*/  @!P0 SYNCS.PHASECHK.TRANS64 P0, [R0+URZ+0x70], R3 ;  /* 0x00007003000085a7 */ /* 0x000ea400080010ff */
[----:B--2---:R-:W-:Y:S05]  /*2f90*/  @P0 EXIT ;  /* 0x000000000000094d */ /* 0x004fea0003800000 */
[----:B------:R-:W-:Y:S05]  /*2fa0*/  BRA `(.L_x_53) ;  /* 0xfffffffc00ec7947 */ /* 0x000fea000383ffff */
.L_x_46:
[----:B------:R-:W-:Y:S05]  /*2fb0*/  BRA.U UP4, `(.L_x_54) ;  /* 0x0000001104847547 */ /* 0x000fea000b800000 */
[----:B------:R-:W-:Y:S01]  /*2fc0*/  UMOV UR4, 0x40 ;  /* 0x0000004000047882 */ /* 0x000fe20000000000 */
[----:B------:R-:W-:Y:S01]  /*2fd0*/  NOP ;  /* 0x0000000000007918 */ /* 0x000fe20000000000 */
[----:B------:R-:W-:Y:S01]  /*2fe0*/  ULEA UR5, UR46, UR4, 0x18 ;  /* 0x000000042e057291 */ /* 0x000fe2000f8ec0ff */
[----:B------:R-:W-:Y:S02]  /*2ff0*/  UMOV UR6, 0x400 ;  /* 0x0000040000067882 */ /* 0x000fe40000000000 */
[----:B------:R-:W-:-:S06]  /*3000*/  ULEA UR6, UR46, UR6, 0x18 ;  /* 0x000000062e067291 */ /* 0x000fcc000f8ec0ff */
[----:B------:R-:W1:Y:S02]  /*3010*/  LDS.U8 R0, [UR5+0x1c] ;  /* 0x00001c05ff007984 */ /* 0x000e640008000000 */
[----:B-1----:R-:W-:-:S13]  /*3020*/  ISETP.NE.AND P0, PT, R0, RZ, PT ;  /* 0x000000ff0000720c */ /* 0x002fda0003f05270 */
[----:B------:R-:W-:Y:S05]  /*3030*/  @P0 BRA `(.L_x_55) ;  /* 0x0000000400080947 */ /* 0x000fea0003800000 */
[----:B------:R-:W-:Y:S02]  /*3040*/  UISETP.NE.U32.AND UP1, UPT, UR28, 0x1, UPT ;  /* 0x000000011c00788c */ /* 0x000fe4000bf25070 */
[----:B------:R-:W-:-:S07]  /*3050*/  UIADD3 UR7, UPT, UPT, UR5, 0x8, URZ ;  /* 0x0000000805077890 */ /* 0x000fce000fffe0ff */
[----:B------:R-:W-:Y:S05]  /*3060*/  BRA.U !UP1, `(.L_x_56) ;  /* 0x00000001099c7547 */ /* 0x000fea000b800000 */
[----:B------:R-:W-:Y:S01]  /*3070*/  ELECT P0, URZ, PT ;  /* 0x0000000000ff782f */ /* 0x000fe20003800000 */
[----:B------:R-:W-:-:S12]  /*3080*/  BSSY B0, `(.L_x_56) ;  /* 0x0000025000007945 */ /* 0x000fd80003800000 */
[----:B------:R-:W-:Y:S05]  /*3090*/  @!P0 BRA `(.L_x_57) ;  /* 0x00000000008c8947 */ /* 0x000fea0003800000 */
[----:B------:R-:W-:-:S05]  /*30a0*/  UMOV UR4, 0x10 ;  /* 0x0000001000047882 */ /* 0x000fca0000000000 */
[----:B------:R-:W-:Y:S04]  /*30b0*/  DEPBAR.LE SB1, 0x36 ;  /* 0x00009d800000791a */ /* 0x000fe80000000000 */
[----:B------:R-:W1:Y:S02]  /*30c0*/  UTCATOMSWS.2CTA.FIND_AND_SET.ALIGN UP0, UR4, UR4 ;  /* 0x00000004000475e3 */ /* 0x000e640008200800 */
[----:B-1----:R-:W-:Y:S01]  /*30d0*/  MOV R11, UR4 ;  /* 0x00000004000b7c02 */ /* 0x002fe20008000f00 */
[----:B------:R-:W-:Y:S06]  /*30e0*/  BRA.U UP0, `(.L_x_58) ;  /* 0x0000000100187547 */ /* 0x000fec000b800000 */
.L_x_59:
[----:B------:R-:W-:Y:S05]  /*30f0*/  NANOSLEEP 0x64 ;  /* 0x000000640000795d */ /* 0x000fea0003800000 */
[----:B------:R-:W-:-:S05]  /*3100*/  UMOV UR4, 0x10 ;  /* 0x0000001000047882 */ /* 0x000fca0000000000 */
[----:B------:R-:W-:Y:S04]  /*3110*/  DEPBAR.LE SB1, 0x36 ;  /* 0x00009d800000791a */ /* 0x000fe80000000000 */
[----:B------:R-:W1:Y:S02]  /*3120*/  UTCATOMSWS.2CTA.FIND_AND_SET.ALIGN UP0, UR4, UR4 ;  /* 0x00000004000475e3 */ /* 0x000e640008200800 */
[----:B-1----:R-:W-:Y:S01]  /*3130*/  MOV R11, UR4 ;  /* 0x00000004000b7c02 */ /* 0x002fe20008000f00 */
[----:B------:R-:W-:Y:S05]  /*3140*/  BRA.U !UP0, `(.L_x_59) ;  /* 0xfffffffd08e87547 */ /* 0x000fea000b83ffff */
.L_x_58:
[----:B------:R-:W1:Y:S01]  /*3150*/  LDS R7, [UR5+0x10] ;  /* 0x00001005ff077984 */ /* 0x000e620008000800 */
[----:B------:R-:W-:Y:S01]  /*3160*/  IMAD.U32 R5, RZ, RZ, UR6 ;  /* 0x00000006ff057e24 */ /* 0x000fe2000f8e00ff */
[----:B------:R-:W-:-:S03]  /*3170*/  MOV R4, UR29 ;  /* 0x0000001d00047c02 */ /* 0x000fc60008000f00 */
[----:B------:R-:W-:Y:S01]  /*3180*/  VIADD R5, R5, 0x110 ;  /* 0x0000011005057836 */ /* 0x000fe20000000000 */
[----:B-1----:R-:W-:-:S04]  /*3190*/  SHF.L.U32 R7, R7, 0x1f, RZ ;  /* 0x0000001f07077819 */ /* 0x002fc800000006ff */
[----:B------:R-:W1:Y:S02]  /*31a0*/  SYNCS.PHASECHK.TRANS64.TRYWAIT P0, [UR5+0x8], R7 ;  /* 0x00000807ff0075a7 */ /* 0x000e640008001105 */
[----:B-1----:R-:W-:Y:S05]  /*31b0*/  @P0 BRA `(.L_x_60) ;  /* 0x0000000000080947 */ /* 0x002fea0003800000 */
[----:B------:R-:W1:Y:S02]  /*31c0*/  SYNCS.PHASECHK.TRANS64.TRYWAIT P0, [UR5+0x8], R7 ;  /* 0x00000807ff0075a7 */ /* 0x000e640008001105 */
[----:B-1----:R-:W-:Y:S05]  /*31d0*/  @!P0 BRA `(.L_x_61) ;  /* 0x0000005c00e08947 */ /* 0x002fea0003800000 */
.L_x_60:
[----:B-1----:R-:W-:Y:S01]  /*31e0*/  HFMA2 R0, -RZ, RZ, 0, 5.9604644775390625e-08 ;  /* 0x00000001ff007431 */ /* 0x002fe200000001ff */
[----:B------:R-:W-:Y:S01]  /*31f0*/  UPRMT UR4, UR29, 0x654, UR7 ;  /* 0x000006541d047896 */ /* 0x000fe20008000007 */
[----:B------:R-:W-:Y:S01]  /*3200*/  IMAD.MOV.U32 R8, RZ, RZ, 0xffff ;  /* 0x0000ffffff087424 */ /* 0x000fe200078e00ff */
[----:B------:R-:W-:Y:S01]  /*3210*/  PRMT R4, R4, 0x654, R5 ;  /* 0x0000065404047816 */ /* 0x000fe20000000005 */
[----:B------:R-:W-:Y:S02]  /*3220*/  IMAD.MOV.U32 R6, RZ, RZ, 0x4 ;  /* 0x00000004ff067424 */ /* 0x000fe400078e00ff */
[----:B------:R-:W-:Y:S01]  /*3230*/  IMAD.SHL.U32 R9, R11, 0x20, RZ ;  /* 0x000000200b097824 */ /* 0x000fe200078e00ff */
[----:B------:R-:W-:Y:S02]  /*3240*/  MOV R5, UR4 ;  /* 0x0000000400057c02 */ /* 0x000fe40008000f00 */
[-C--:B------:R-:W-:Y:S01]  /*3250*/  SHF.L.U32 R8, R8, R11.reuse, RZ ;  /* 0x0000000b08087219 */ /* 0x080fe200000006ff */
[----:B------:R1:W-:Y:S01]  /*3260*/  SYNCS.ARRIVE.TRANS64.RED RZ, [UR4], R6 ;  /* 0x00000006ffff79a7 */ /* 0x0003e20008000404 */
[----:B------:R-:W-:Y:S01]  /*3270*/  SHF.L.U32 R7, R0, R11, RZ ;  /* 0x0000000b00077219 */ /* 0x000fe200000006ff */
[----:B------:R1:W-:Y:S04]  /*3280*/  STS [UR6+0x110], R9 ;  /* 0x00011009ff007988 */ /* 0x0003e80008000806 */
[----:B------:R1:W-:Y:S04]  /*3290*/  STAS [R4.64], R11 ;  /* 0x0000000b04007dbd */ /* 0x0003e8000c0008ff */
[----:B------:R1:W-:Y:S04]  /*32a0*/  ATOMS.OR RZ, [UR5+0x14], R8 ;  /* 0x00001408ffff798c */ /* 0x0003e8000b000005 */
[----:B------:R1:W-:Y:S04]  /*32b0*/  ATOMS.OR RZ, [UR5+0x18], R7 ;  /* 0x00001807ffff798c */ /* 0x0003e8000b000005 */
[----:B------:R1:W-:Y:S02]  /*32c0*/  ATOMS.XOR RZ, [UR5+0x10], R0 ;  /* 0x00001000ffff798c */ /* 0x0003e4000b800005 */
.L_x_57:
[----:B------:R-:W-:Y:S05]  /*32d0*/  BSYNC B0 ;  /* 0x0000000000007941 */ /* 0x000fea0003800000 */
.L_x_56:
[----:B------:R-:W-:Y:S05]  /*32e0*/  BRA.U UP1, `(.L_x_62) ;  /* 0x00000001016c7547 */ /* 0x000fea000b800000 */
[----:B------:R-:W-:-:S03]  /*32f0*/  UMOV UR4, 0xffffffff ;  /* 0xffffffff00047882 */ /* 0x000fc60000000000 */
[----:B------:R-:W-:Y:S05]  /*3300*/  BRA.DIV UR4, `(.L_x_63) ;  /* 0x0000005e04ac7947 */ /* 0x000fea000b800000 */
[----:B------:R-:W-:-:S13]  /*3310*/  ELECT P0, URZ, PT ;  /* 0x0000000000ff782f */ /* 0x000fda0003800000 */
.L_x_137:
[----:B------:R-:W-:Y:S05]  /*3320*/  @!P0 BRA `(.L_x_62) ;  /* 0x00000000005c8947 */ /* 0x000fea0003800000 */
[----:B-1----:R-:W1:Y:S02]  /*3330*/  LDS R5, [UR5+0x10] ;  /* 0x00001005ff057984 */ /* 0x002e640008000800 */
[----:B-1----:R-:W-:-:S04]  /*3340*/  SHF.L.U32 R5, R5, 0x1f, RZ ;  /* 0x0000001f05057819 */ /* 0x002fc800000006ff */
[----:B------:R-:W1:Y:S02]  /*3350*/  SYNCS.PHASECHK.TRANS64.TRYWAIT P0, [UR5+0x8], R5 ;  /* 0x00000805ff0075a7 */ /* 0x000e640008001105 */
[----:B-1----:R-:W-:Y:S05]  /*3360*/  @P0 BRA `(.L_x_64) ;  /* 0x0000000000080947 */ /* 0x002fea0003800000 */
[----:B------:R-:W1:Y:S02]  /*3370*/  SYNCS.PHASECHK.TRANS64.TRYWAIT P0, [UR5+0x8], R5 ;  /* 0x00000805ff0075a7 */ /* 0x000e640008001105 */
[----:B-1----:R-:W-:Y:S05]  /*3380*/  @!P0 BRA `(.L_x_65) ;  /* 0x0000005c00b08947 */ /* 0x002fea0003800000 */
.L_x_64:
[----:B------:R-:W2:Y:S01]  /*3390*/  LDS R7, [UR6+0x110] ;  /* 0x00011006ff077984 */ /* 0x000ea20008000800 */
[----:B-1----:R-:W-:Y:S02]  /*33a0*/  HFMA2 R0, -RZ, RZ, 0, 5.9604644775390625e-08 ;  /* 0x00000001ff007431 */ /* 0x002fe400000001ff */
[----:B------:R-:W-:Y:S01]  /*33b0*/  IMAD.MOV.U32 R4, RZ, RZ, 0xffff ;  /* 0x0000ffffff047424 */ /* 0x000fe200078e00ff */
[----:B------:R-:W-:Y:S01]  /*33c0*/  UPRMT UR4, UR29, 0x654, UR7 ;  /* 0x000006541d047896 */ /* 0x000fe20008000007 */
[----:B--2---:R-:W-:-:S03]  /*33d0*/  IMAD.SHL.U32 R5, R7, 0x20, RZ ;  /* 0x0000002007057824 */ /* 0x004fc600078e00ff */
[-C--:B------:R-:W-:Y:S02]  /*33e0*/  SHF.L.U32 R4, R4, R7.reuse, RZ ;  /* 0x0000000704047219 */ /* 0x080fe400000006ff */
[----:B------:R-:W-:Y:S01]  /*33f0*/  SHF.L.U32 R7, R0, R7, RZ ;  /* 0x0000000700077219 */ /* 0x000fe200000006ff */
[----:B------:R2:W-:Y:S04]  /*3400*/  STS [UR6+0x110], R5 ;  /* 0x00011005ff007988 */ /* 0x0005e80008000806 */
[----:B------:R2:W-:Y:S04]  /*3410*/  ATOMS.OR RZ, [UR5+0x14], R4 ;  /* 0x00001404ffff798c */ /* 0x0005e8000b000005 */
[----:B------:R2:W-:Y:S01]  /*3420*/  ATOMS.OR RZ, [UR5+0x18], R7 ;  /* 0x00001807ffff798c */ /* 0x0005e2000b000005 */
[----:B------:R-:W-:Y:S03]  /*3430*/  SYNCS.ARRIVE.TRANS64.RED.A1T0 RZ, [UR4], RZ ;  /* 0x000000ffffff79a7 */ /* 0x000fe60008100404 */
[----:B------:R2:W-:Y:S01]  /*3440*/  ATOMS.XOR RZ, [UR5+0x10], R0 ;  /* 0x00001000ffff798c */ /* 0x0005e2000b800005 */
[----:B------:R-:W-:Y:S05]  /*3450*/  BRA `(.L_x_62) ;  /* 0x0000000000107947 */ /* 0x000fea0003800000 */
.L_x_55:
[----:B------:R-:W-:Y:S02]  /*3460*/  MOV R0, 0xffffffff ;  /* 0xffffffff00007802 */ /* 0x000fe40000000f00 */
[----:B------:R-:W-:-:S03]  /*3470*/  MOV R4, 0x34a0 ;  /* 0x000034a000047802 */ /* 0x000fc60000000f00 */
[----:B------:R1:W-:Y:S04]  /*3480*/  STS [UR6+0x110], R0 ;  /* 0x00011000ff007988 */ /* 0x0003e80008000806 */
[----:B-1---5:R-:W-:Y:S05]  /*3490*/  CALL.REL.NOINC `($__internal_1_$__cuda_sm10x_tcgen05_guardrail_trap_phase_invalid_during_alloc) ;  /* 0x0000006000f87944 */ /* 0x022fea0003c00000 */
.L_x_62:
[----:B------:R-:W-:Y:S05]  /*34a0*/  WARPSYNC.ALL ;  /* 0x0000000000007948 */ /* 0x000fea0003800000 */
[----:B------:R-:W3:Y:S01]  /*34b0*/  S2UR UR4, SR_CgaCtaId ;  /* 0x00000000000479c3 */ /* 0x000ee20000008800 */
[----:B------:R-:W-:Y:S01]  /*34c0*/  UMOV UR13, 0x400 ;  /* 0x00000400000d7882 */ /* 0x000fe20000000000 */
[----:B------:R-:W-:-:S06]  /*34d0*/  NOP ;  /* 0x0000000000007918 */ /* 0x000fcc0000000000 */
[----:B------:R-:W-:Y:S06]  /*34e0*/  BAR.ARV 0x6, 0xa0 ;  /* 0x0182800000007b1d */ /* 0x000fec0000002000 */
[----:B------:R-:W4:Y:S01]  /*34f0*/  LDCU UR6, c[0x0][0x38c] ;  /* 0x00007180ff0677ac */ /* 0x000f220008000800 */
[----:B------:R-:W-:Y:S01]  /*3500*/  LOP3.LUT R3, R3, 0xffff, RZ, 0xc0, !PT ;  /* 0x0000ffff03037812 */ /* 0x000fe200078ec0ff */
[----:B-1----:R-:W-:Y:S01]  /*3510*/  IMAD.MOV.U32 R9, RZ, RZ, 0x1 ;  /* 0x00000001ff097424 */ /* 0x002fe200078e00ff */
[----:B------:R-:W-:Y:S01]  /*3520*/  LOP3.LUT R2, R2, 0xffff, RZ, 0xc0, !PT ;  /* 0x0000ffff02027812 */ /* 0x000fe200078ec0ff */
[----:B------:R-:W-:Y:S01]  /*3530*/  IMAD.MOV.U32 R8, RZ, RZ, RZ ;  /* 0x000000ffff087224 */ /* 0x000fe200078e00ff */
[----:B------:R-:W-:Y:S01]  /*3540*/  R2UR UR16, R3 ;  /* 0x00000000031072ca */ /* 0x000fe200000e0000 */
[----:B------:R-:W-:Y:S01]  /*3550*/  UMOV UR20, URZ ;  /* 0x000000ff00147c82 */ /* 0x000fe20008000000 */
[----:B------:R-:W-:-:S02]  /*3560*/  R2UR UR24, R2 ;  /* 0x00000000021872ca */ /* 0x000fc400000e0000 */
[----:B------:R-:W-:Y:S01]  /*3570*/  CS2R R2, SRZ ;  /* 0x0000000000027805 */ /* 0x000fe2000001ff00 */
[----:B------:R-:W-:Y:S01]  /*3580*/  UMOV UR10, URZ ;  /* 0x000000ff000a7c82 */ /* 0x000fe20008000000 */
[----:B---3--:R-:W-:Y:S02]  /*3590*/  ULEA UR13, UR4, UR13, 0x18 ;  /* 0x0000000d040d7291 */ /* 0x008fe4000f8ec0ff */
[----:B------:R-:W-:Y:S02]  /*35a0*/  UISETP.NE.AND UP3, UPT, UR28, URZ, UPT ;  /* 0x000000ff1c00728c */ /* 0x000fe4000bf65270 */
[----:B------:R-:W-:Y:S02]  /*35b0*/  UIADD3 UR5, UPT, UPT, UR13, 0x8400, URZ ;  /* 0x000084000d057890 */ /* 0x000fe4000fffe0ff */
[----:B------:R-:W-:Y:S02]  /*35c0*/  UIADD3 UR4, UPT, UPT, UR13, 0xb400, URZ ;  /* 0x0000b4000d047890 */ /* 0x000fe4000fffe0ff */
[----:B----4-:R-:W-:Y:S01]  /*35d0*/  UIADD3 UR6, UPT, UPT, UR6, 0x1f, URZ ;  /* 0x0000001f06067890 */ /* 0x010fe2000fffe0ff */
[----:B--2---:R-:W1:Y:S01]  /*35e0*/  LDS R0, [UR13+0x110] ;  /* 0x0001100dff007984 */ /* 0x004e620008000800 */
[----:B------:R-:W-:-:S02]  /*35f0*/  USHF.R.U32.HI UR5, URZ, 0x4, UR5 ;  /* 0x00000004ff057899 */ /* 0x000fc40008011605 */
[----:B------:R-:W-:Y:S02]  /*3600*/  USHF.R.S32.HI UR21, URZ, 0x1f, UR6 ;  /* 0x0000001fff157899 */ /* 0x000fe40008011406 */
[----:B------:R-:W-:Y:S02]  /*3610*/  USHF.R.U32.HI UR4, URZ, 0x4, UR4 ;  /* 0x00000004ff047899 */ /* 0x000fe40008011604 */
[----:B------:R-:W-:Y:S02]  /*3620*/  ULEA.HI UR21, UR21, UR6, URZ, 0x5 ;  /* 0x0000000615157291 */ /* 0x000fe4000f8f28ff */
[----:B------:R-:W-:Y:S02]  /*3630*/  ULOP3.LUT UR5, UR5, 0x3fff, URZ, 0xc0, !UPT ;  /* 0x00003fff05057892 */ /* 0x000fe4000f8ec0ff */
[----:B------:R-:W-:Y:S02]  /*3640*/  USHF.R.S32.HI UR21, URZ, 0x5, UR21 ;  /* 0x00000005ff157899 */ /* 0x000fe40008011415 */
[----:B------:R-:W-:-:S02]  /*3650*/  ULOP3.LUT UR18, UR4, 0x3fff, URZ, 0xc0, !UPT ;  /* 0x00003fff04127892 */ /* 0x000fc4000f8ec0ff */
[----:B------:R-:W-:Y:S02]  /*3660*/  UISETP.LT.AND UP0, UPT, UR21, 0x1, UPT ;  /* 0x000000011500788c */ /* 0x000fe4000bf01270 */
[----:B------:R-:W-:Y:S02]  /*3670*/  ULOP3.LUT UR17, UR5, 0x10000, URZ, 0xfc, !UPT ;  /* 0x0001000005117892 */ /* 0x000fe4000f8efcff */
[----:B------:R-:W-:Y:S02]  /*3680*/  ULOP3.LUT UR18, UR18, 0x10000, URZ, 0xfc, !UPT ;  /* 0x0001000012127892 */ /* 0x000fe4000f8efcff */
[----:B------:R-:W-:Y:S01]  /*3690*/  USEL UR25, UR21, 0x1, !UP0 ;  /* 0x0000000115197887 */ /* 0x000fe2000c000000 */
[----:B------:R-:W-:Y:S01]  /*36a0*/  UMOV UR11, URZ ;  /* 0x000000ff000b7c82 */ /* 0x000fe20008000000 */
[----:B------:R-:W-:Y:S01]  /*36b0*/  UMOV UR22, 0x0 ;  /* 0x0000000000167882 */ /* 0x000fe20000000000 */
[----:B------:R-:W-:Y:S01]  /*36c0*/  UMOV UR23, 0x102004a0 ;  /* 0x102004a000177882 */ /* 0x000fe20000000000 */
[----:B-1----:R-:W-:-:S15]  /*36d0*/  R2UR UR26, R0 ;  /* 0x00000000001a72ca */ /* 0x002fde00000e0000 */
.L_x_73:
[C---:B------:R-:W-:Y:S02]  /*36e0*/  LEA R0, R8.reuse, UR13, 0x3 ;  /* 0x0000000d08007c11 */ /* 0x040fe4000f8e18ff */
[----:B------:R-:W-:Y:S02]  /*36f0*/  SHF.L.U32 R5, R3, 0x1f, RZ ;  /* 0x0000001f03057819 */ /* 0x000fe400000006ff */
[----:B------:R-:W-:Y:S02]  /*3700*/  LEA R4, R8, UR13, 0x4 ;  /* 0x0000000d08047c11 */ /* 0x000fe4000f8e20ff */
[----:B------:R-:W1:Y:S02]  /*3710*/  SYNCS.PHASECHK.TRANS64.TRYWAIT P0, [R0+URZ+0x60], R5 ;  /* 0x00006005000075a7 */ /* 0x000e6400080011ff */
[----:B-1-3--:R-:W-:Y:S05]  /*3720*/  @!P0 BRA `(.L_x_66) ;  /* 0x0000005800e08947 */ /* 0x00afea0003800000 */
.L_x_138:
[----:B-1----:R-:W1:Y:S01]  /*3730*/  LDS.128 R4, [R4+0xf0] ;  /* 0x0000f00004047984 */ /* 0x002e620000000c00 */
[----:B------:R-:W-:Y:S02]  /*3740*/  VIADD R0, R0, 0x70 ;  /* 0x0000007000007836 */ /* 0x000fe40000000000 */
[----:B------:R-:W-:Y:S01]  /*3750*/  VIADD R8, R8, 0x1 ;  /* 0x0000000108087836 */ /* 0x000fe20000000000 */
[----:B------:R-:W-:Y:S01]  /*3760*/  @!PT LDS RZ, [RZ] ;  /* 0x00000000fffff984 */ /* 0x000fe20000000800 */
[----:B------:R-:W-:Y:S01]  /*3770*/  @!PT LDS RZ, [RZ] ;  /* 0x00000000fffff984 */ /* 0x000fe20000000800 */
[----:B------:R-:W-:Y:S01]  /*3780*/  @!PT LDS RZ, [RZ] ;  /* 0x00000000fffff984 */ /* 0x000fe20000000800 */
[----:B------:R-:W-:Y:S01]  /*3790*/  @!PT LDS RZ, [RZ] ;  /* 0x00000000fffff984 */ /* 0x000fe20000000800 */
[----:B------:R2:W-:Y:S06]  /*37a0*/  MEMBAR.ALL.CTA ;  /* 0x0000000000007992 */ /* 0x0005ec0000008000 */
[----:B--2---:R-:W2:Y:S01]  /*37b0*/  FENCE.VIEW.ASYNC.S ;  /* 0x00000000000073c6 */ /* 0x004ea20000000000 */
[----:B------:R-:W-:-:S04]  /*37c0*/  PRMT R0, RZ, 0x654, R0 ;  /* 0x00000654ff007816 */ /* 0x000fc80000000000 */
[----:B--2---:R2:W-:Y:S01]  /*37d0*/  SYNCS.ARRIVE.TRANS64.RED.A1T0 RZ, [R0+URZ], RZ ;  /* 0x000000ff00ff79a7 */ /* 0x0045e200081004ff */
[----:B-1----:R-:W-:Y:S01]  /*37e0*/  LOP3.LUT P1, RZ, R6, 0x1, RZ, 0xc0, !PT ;  /* 0x0000000106ff7812 */ /* 0x002fe2000782c0ff */
[----:B--2---:R-:W-:-:S12]  /*37f0*/  BRA.U UP3, `(.L_x_67) ;  /* 0x0000000103cc7547 */ /* 0x004fd8000b800000 */
[----:B------:R-:W1:Y:S01]  /*3800*/  LDCU UR4, c[0x0][0x38c] ;  /* 0x00007180ff0477ac */ /* 0x000e620008000800 */
[----:B------:R-:W-:Y:S02]  /*3810*/  PLOP3.LUT P2, PT, PT, PT, PT, 0x80, 0x8 ;  /* 0x000000000008781c */ /* 0x000fe40003f4f070 */
[----:B------:R-:W-:Y:S01]  /*3820*/  SHF.L.U32 R5, R9, 0x1f, RZ ;  /* 0x0000001f09057819 */ /* 0x000fe200000006ff */
[----:B------:R-:W-:Y:S02]  /*3830*/  ULEA UR19, UR20, UR13, 0x3 ;  /* 0x0000000d14137291 */ /* 0x000fe4000f8e18ff */
[----:B-1----:R-:W-:-:S06]  /*3840*/  UISETP.GE.AND UP0, UPT, UR4, 0x1, UPT ;  /* 0x000000010400788c */ /* 0x002fcc000bf06270 */
[----:B------:R-:W-:-:S05]  /*3850*/  PLOP3.LUT P0, PT, PT, PT, UP0, 0x80, 0x8 ;  /* 0x000000000008781c */ /* 0x000fca0003f0f008 */
[----:B------:R-:W-:-:S08]  /*3860*/  @UP0 ULEA UR4, UR10, UR13, 0x3 ;  /* 0x0000000d0a040291 */ /* 0x000fd0000f8e18ff */
[----:B------:R-:W-:-:S04]  /*3870*/  @P0 SHF.L.U32 R0, R2, 0x1f, RZ ;  /* 0x0000001f02000819 */ /* 0x000fc800000006ff */
[----:B------:R1:W2:Y:S01]  /*3880*/  @P0 SYNCS.PHASECHK.TRANS64.TRYWAIT P2, [UR4], R0 ;  /* 0x00000000ff0005a7 */ /* 0x0002a20008041104 */
[----:B------:R-:W3:Y:S02]  /*3890*/  SYNCS.PHASECHK.TRANS64.TRYWAIT P0, [UR19+0xa0], R5 ;  /* 0x0000a005ff0075a7 */ /* 0x000ee40008001113 */
[----:B-123--:R-:W-:Y:S05]  /*38a0*/  @!P0 BRA `(.L_x_68) ;  /* 0x0000005800948947 */ /* 0x00efea0003800000 */
.L_x_140:
[----:B------:R-:W-:Y:S01]  /*38b0*/  UMOV UR14, UR11 ;  /* 0x0000000b000e7c82 */ /* 0x000fe20008000000 */
[----:B------:R-:W-:Y:S05]  /*38c0*/  BRA.U !UP0, `(.L_x_69) ;  /* 0x0000000108887547 */ /* 0x000fea000b800000 */
[----:B------:R-:W-:Y:S02]  /*38d0*/  UIADD3 UR14, UPT, UPT, UR25, UR11, URZ ;  /* 0x0000000b190e7290 */ /* 0x000fe4000fffe0ff */
[----:B------:R-:W-:Y:S02]  /*38e0*/  ULEA UR15, UR20, UR26, 0x7 ;  /* 0x0000001a140f7291 */ /* 0x000fe4000f8e38ff */
[----:B------:R-:W-:Y:S01]  /*38f0*/  UPLOP3.LUT UP2, UPT, UPT, UPT, UPT, 0x40, 0x4 ;  /* 0x000000000004789c */ /* 0x000fe20003f4e870 */
[----:B------:R-:W-:Y:S01]  /*3900*/  UMOV UR12, UR21 ;  /* 0x00000015000c7c82 */ /* 0x000fe20008000000 */
[----:B------:R-:W-:-:S09]  /*3910*/  UMOV UR5, UR10 ;  /* 0x0000000a00057c82 */ /* 0x000fd20008000000 */
.L_x_72:
[----:B--2---:R-:W-:Y:S01]  /*3920*/  ULEA UR6, UR5, UR13, 0x3 ;  /* 0x0000000d05067291 */ /* 0x004fe2000f8e18ff */
[----:B---3--:R-:W-:Y:S11]  /*3930*/  @P2 BRA `(.L_x_70) ;  /* 0x00000000000c2947 */ /* 0x008ff60003800000 */
[----:B-1----:R-:W-:Y:S04]  /*3940*/  SHF.L.U32 R5, R2, 0x1f, RZ ;  /* 0x0000001f02057819 */ /* 0x002fe800000006ff */
[----:B------:R-:W1:Y:S02]  /*3950*/  SYNCS.PHASECHK.TRANS64.TRYWAIT P0, [UR6], R5 ;  /* 0x00000005ff0075a7 */ /* 0x000e640008001106 */
[----:B-1----:R-:W-:Y:S05]  /*3960*/  @!P0 BRA `(.L_x_71) ;  /* 0x00000058007c8947 */ /* 0x002fea0003800000 */
.L_x_70:
[----:B------:R-:W-:Y:S01]  /*3970*/  UISETP.NE.AND UP0, UPT, UR12, 0x1, UPT ;  /* 0x000000010c00788c */ /* 0x000fe2000bf05270 */
[----:B------:R-:W-:Y:S01]  /*3980*/  PLOP3.LUT P2, PT, PT, PT, PT, 0x80, 0x8 ;  /* 0x000000000008781c */ /* 0x000fe20003f4f070 */
[----:B------:R-:W-:Y:S02]  /*3990*/  UIADD3 UR4, UPT, UPT, UR5, 0x1, URZ ;  /* 0x0000000105047890 */ /* 0x000fe4000fffe0ff */
[----:B------:R-:W-:Y:S02]  /*39a0*/  ULEA UR8, UR5, UR18, 0x7 ;  /* 0x0000001205087291 */ /* 0x000fe4000f8e38ff */
[----:B------:R-:W-:Y:S01]  /*39b0*/  UISETP.NE.AND UP1, UPT, UR4, 0x3, UPT ;  /* 0x000000030400788c */ /* 0x000fe2000bf25270 */
[----:B------:R-:W-:Y:S01]  /*39c0*/  PLOP3.LUT P0, PT, PT, PT, UP0, 0x80, 0x8 ;  /* 0x000000000008781c */ /* 0x000fe20003f0f008 */
[----:B------:R-:W-:Y:S02]  /*39d0*/  UIADD3 UR11, UPT, UPT, UR11, 0x1, URZ ;  /* 0x000000010b0b7890 */ /* 0x000fe4000fffe0ff */
[----:B------:R-:W-:Y:S02]  /*39e0*/  USEL UR7, URZ, 0x1, UP1 ;  /* 0x00000001ff077887 */ /* 0x000fe40008800000 */
[----:B------:R-:W-:Y:S01]  /*39f0*/  USEL UR10, UR4, URZ, UP1 ;  /* 0x000000ff040a7287 */ /* 0x000fe20008800000 */
[----:B------:R-:W-:Y:S01]  /*3a00*/  UMOV UR9, 0xc0004010 ;  /* 0xc000401000097882 */ /* 0x000fe20000000000 */
[----:B------:R-:W-:Y:S02]  /*3a10*/  UIADD3 UR12, UPT, UPT, UR12, -0x1, URZ ;  /* 0xffffffff0c0c7890 */ /* 0x000fe4000fffe0ff */
[----:B------:R-:W-:Y:S01]  /*3a20*/  LOP3.LUT R2, R2, UR7, RZ, 0x3c, !PT ;  /* 0x0000000702027c12 */ /* 0x000fe2000f8e3cff */
[----:B------:R-:W-:Y:S01]  /*3a30*/  @UP0 ULEA UR4, UR10, UR13, 0x3 ;  /* 0x0000000d0a040291 */ /* 0x000fe2000f8e18ff */
[----:B------:R-:W-:Y:S02]  /*3a40*/  UMOV UR7, 0xc0004010 ;  /* 0xc000401000077882 */ /* 0x000fe40000000000 */
[----:B-1----:R-:W-:Y:S01]  /*3a50*/  @P0 SHF.L.U32 R0, R2, 0x1f, RZ ;  /* 0x0000001f02000819 */ /* 0x002fe200000006ff */
[----:B------:R-:W-:Y:S05]  /*3a60*/  UISETP.NE.AND UP0, UPT, UR11, UR14, UPT ;  /* 0x0000000e0b00728c */ /* 0x000fea000bf05270 */
[----:B------:R2:W3:Y:S01]  /*3a70*/  @P0 SYNCS.PHASECHK.TRANS64.TRYWAIT P2, [UR4], R0 ;  /* 0x00000000ff0005a7 */ /* 0x0004e20008041104 */
[----:B------:R-:W-:Y:S02]  /*3a80*/  UIADD3 UR4, UPT, UPT, UR6, 0x18, URZ ;  /* 0x0000001806047890 */ /* 0x000fe4000fffe0ff */
[----:B------:R-:W-:Y:S03]  /*3a90*/  ULEA UR6, UR5, UR17, 0x8 ;  /* 0x0000001105067291 */ /* 0x000fe6000f8e40ff */
[----:B------:R-:W-:Y:S06]  /*3aa0*/  UMOV UR5, UR10 ;  /* 0x0000000a00057c82 */ /* 0x000fec0008000000 */
[----:B------:R2:W-:Y:S01]  /*3ab0*/  UTCIMMA.2CTA gdesc[UR6], gdesc[UR8], tmem[UR15], tmem[UR22], idesc[UR23], UP2 ;  /* 0x00ff1608060075ea */ /* 0x0005e2000920010f */
[----:B------:R-:W-:Y:S01]  /*3ac0*/  UPLOP3.LUT UP2, UPT, UPT, UPT, UPT, 0x80, 0x8 ;  /* 0x000000000008789c */ /* 0x000fe20003f4f070 */
[----:B------:R2:W-:Y:S01]  /*3ad0*/  UTCBAR.2CTA.MULTICAST [UR4], URZ, UR16 ;  /* 0x000000ff040073e9 */ /* 0x0005e20008200810 */
[----:B------:R-:W-:Y:S09]  /*3ae0*/  BRA.U UP0, `(.L_x_72) ;  /* 0xfffffffd008c7547 */ /* 0x000ff2000b83ffff */
.L_x_69:
[----:B--2---:R-:W-:Y:S01]  /*3af0*/  UIADD3 UR4, UPT, UPT, UR19, 0x80, URZ ;  /* 0x0000008013047890 */ /* 0x004fe2000fffe0ff */
[----:B------:R-:W-:-:S08]  /*3b00*/  UMOV UR11, UR14 ;  /* 0x0000000e000b7c82 */ /* 0x000fd00008000000 */
[----:B------:R2:W-:Y:S01]  /*3b10*/  UTCBAR.2CTA.MULTICAST [UR4], URZ, UR24 ;  /* 0x000000ff040073e9 */ /* 0x0005e20008200818 */
[----:B------:R-:W-:Y:S02]  /*3b20*/  NOP ;  /* 0x0000000000007918 */ /* 0x000fe40000000000 */
.L_x_67:
[----:B--2---:R-:W-:Y:S01]  /*3b30*/  UIADD3 UR4, UPT, UPT, UR20, 0x1, URZ ;  /* 0x0000000114047890 */ /* 0x004fe2000fffe0ff */
[----:B------:R-:W-:-:S03]  /*3b40*/  ISETP.NE.AND P0, PT, R8, 0x2, PT ;  /* 0x000000020800780c */ /* 0x000fc60003f05270 */
[----:B------:R-:W-:Y:S01]  /*3b50*/  UISETP.NE.AND UP0, UPT, UR4, 0x4, UPT ;  /* 0x000000040400788c */ /* 0x000fe2000bf05270 */
[----:B-1----:R-:W-:Y:S02]  /*3b60*/  SEL R0, RZ, 0x1, P0 ;  /* 0x00000001ff007807 */ /* 0x002fe40000000000 */
[----:B------:R-:W-:Y:S01]  /*3b70*/  SEL R8, R8, RZ, P0 ;  /* 0x000000ff08087207 */ /* 0x000fe20000000000 */
[----:B------:R-:W-:Y:S01]  /*3b80*/  USEL UR5, URZ, 0x1, UP0 ;  /* 0x00000001ff057887 */ /* 0x000fe20008000000 */
[----:B------:R-:W-:Y:S01]  /*3b90*/  LOP3.LUT R3, R3, R0, RZ, 0x3c, !PT ;  /* 0x0000000003037212 */ /* 0x000fe200078e3cff */
[----:B------:R-:W-:-:S04]  /*3ba0*/  USEL UR20, UR4, URZ, UP0 ;  /* 0x000000ff04147287 */ /* 0x000fc80008000000 */
[----:B------:R-:W-:Y:S01]  /*3bb0*/  LOP3.LUT R9, R9, UR5, RZ, 0x3c, !PT ;  /* 0x0000000509097c12 */ /* 0x000fe2000f8e3cff */
[----:B------:R-:W-:Y:S07]  /*3bc0*/  @P1 BRA `(.L_x_73) ;  /* 0xfffffff800c41947 */ /* 0x000fee000383ffff */
[----:B------:R-:W1:Y:S01]  /*3bd0*/  S2UR UR8, SR_CgaCtaId ;  /* 0x00000000000879c3 */ /* 0x000e620000008800 */
[----:B------:R-:W-:Y:S01]  /*3be0*/  ELECT P0, URZ, PT ;  /* 0x0000000000ff782f */ /* 0x000fe20003800000 */
[----:B------:R-:W-:Y:S01]  /*3bf0*/  HFMA2 R0, -RZ, RZ, 0, 5.9604644775390625e-08 ;  /* 0x00000001ff007431 */ /* 0x000fe200000001ff */
[----:B------:R-:W-:-:S05]  /*3c00*/  UMOV UR4, 0x40 ;  /* 0x0000004000047882 */ /* 0x000fca0000000000 */
[----:B------:R-:W-:Y:S01]  /*3c10*/  UVIRTCOUNT.DEALLOC.SMPOOL 0x80 ;  /* 0x000000800000784c */ /* 0x000fe20000000000 */
[----:B------:R-:W-:Y:S02]  /*3c20*/  UISETP.NE.AND UP1, UPT, UR28, URZ, UPT ;  /* 0x000000ff1c00728c */ /* 0x000fe4000bf25270 */
[----:B-1----:R-:W-:-:S09]  /*3c30*/  ULEA UR8, UR8, UR4, 0x18 ;  /* 0x0000000408087291 */ /* 0x002fd2000f8ec0ff */
[----:B------:R1:W-:Y:S01]  /*3c40*/  @P0 STS.U8 [UR8+0x1c], R0 ;  /* 0x00001c00ff000988 */ /* 0x0003e20008000008 */
[----:B------:R-:W-:Y:S05]  /*3c50*/  BRA.U UP1, `(.L_x_74) ;  /* 0x0000000101a07547 */ /* 0x000fea000b800000 */
[----:B------:R-:W-:Y:S01]  /*3c60*/  UIADD3 UR7, UPT, UPT, UR13, 0xa0, URZ ;  /* 0x000000a00d077890 */ /* 0x000fe2000fffe0ff */
[----:B------:R-:W-:-:S03]  /*3c70*/  SHF.L.U32 R3, R9, 0x1f, RZ ;  /* 0x0000001f09037819 */ /* 0x000fc600000006ff */
[----:B------:R-:W-:-:S09]  /*3c80*/  ULEA UR4, UR20, UR7, 0x3 ;  /* 0x0000000714047291 */ /* 0x000fd2000f8e18ff */
[----:B------:R-:W2:Y:S02]  /*3c90*/  SYNCS.PHASECHK.TRANS64.TRYWAIT P0, [UR4], R3 ;  /* 0x00000003ff0075a7 */ /* 0x000ea40008001104 */
[----:B--2---:R-:W-:Y:S05]  /*3ca0*/  @!P0 BRA `(.L_x_75) ;  /* 0x0000005400c48947 */ /* 0x004fea0003800000 */
.L_x_143:
        /* <DEDUP_REMOVED lines=9> */
.L_x_145:
        /* <DEDUP_REMOVED lines=9> */
.L_x_147:
[----:B------:R-:W-:-:S04]  /*3dd0*/  UIADD3 UR4, UPT, UPT, UR4, 0x1, URZ ;  /* 0x0000000104047890 */ /* 0x000fc8000fffe0ff */
[----:B------:R-:W-:-:S04]  /*3de0*/  UISETP.NE.AND UP0, UPT, UR4, 0x4, UPT ;  /* 0x000000040400788c */ /* 0x000fc8000bf05270 */
[----:B------:R-:W-:Y:S02]  /*3df0*/  USEL UR5, URZ, 0x1, UP0 ;  /* 0x00000001ff057887 */ /* 0x000fe40008000000 */
[----:B------:R-:W-:-:S04]  /*3e00*/  USEL UR4, UR4, URZ, UP0 ;  /* 0x000000ff04047287 */ /* 0x000fc80008000000 */
[----:B------:R-:W-:Y:S01]  /*3e10*/  ULEA UR4, UR4, UR7, 0x3 ;  /* 0x0000000704047291 */ /* 0x000fe2000f8e18ff */
[----:B-1----:R-:W-:-:S04]  /*3e20*/  LOP3.LUT R3, R2, UR5, RZ, 0x3c, !PT ;  /* 0x0000000502037c12 */ /* 0x002fc8000f8e3cff */
[----:B------:R-:W-:Y:S01]  /*3e30*/  SHF.L.U32 R3, R3, 0x1f, RZ ;  /* 0x0000001f03037819 */ /* 0x000fe200000006ff */
[----:B------:R-:W-:-:S04]  /*3e40*/  IMAD.U32 R0, RZ, RZ, UR4 ;  /* 0x00000004ff007e24 */ /* 0x000fc8000f8e00ff */
[----:B------:R1:W2:Y:S03]  /*3e50*/  SYNCS.PHASECHK.TRANS64.TRYWAIT P0, [R0+URZ], R3 ;  /* 0x00000003000075a7 */ /* 0x0002a600080011ff */
[----:B--2---:R-:W-:Y:S05]  /*3e60*/  @!P0 NANOSLEEP.SYNCS 0x989680 ;  /* 0x009896800000895d */ /* 0x004fea0003900000 */
[----:B------:R-:W2:Y:S02]  /*3e70*/  @!P0 SYNCS.PHASECHK.TRANS64 P0, [R0+URZ], R3 ;  /* 0x00000003000085a7 */ /* 0x000ea400080010ff */
[----:B--2---:R-:W-:Y:S05]  /*3e80*/  @P0 BRA `(.L_x_78) ;  /* 0x0000000000200947 */ /* 0x004fea0003800000 */
.L_x_79:
[----:B--2---:R2:W4:Y:S02]  /*3e90*/  SYNCS.PHASECHK.TRANS64.TRYWAIT P0, [R0+URZ], R3 ;  /* 0x00000003000075a7 */ /* 0x00452400080011ff */
[----:B----4-:R-:W-:Y:S05]  /*3ea0*/  @!P0 NANOSLEEP.SYNCS 0x989680 ;  /* 0x009896800000895d */ /* 0x010fea0003900000 */
[----:B------:R-:W4:Y:S02]  /*3eb0*/  @!P0 SYNCS.PHASECHK.TRANS64 P0, [R0+URZ], R3 ;  /* 0x00000003000085a7 */ /* 0x000f2400080010ff */
[----:B----4-:R-:W-:Y:S05]  /*3ec0*/  @!P0 BRA `(.L_x_79) ;  /* 0xfffffffc00f08947 */ /* 0x010fea000383ffff */
[----:B------:R-:W-:Y:S05]  /*3ed0*/  BRA `(.L_x_78) ;  /* 0x00000000000c7947 */ /* 0x000fea0003800000 */
.L_x_74:
[----:B------:R-:W-:-:S04]  /*3ee0*/  UIADD3 UR4, UPT, UPT, UR13, 0xe0, URZ ;  /* 0x000000e00d047890 */ /* 0x000fc8000fffe0ff */
[----:B------:R-:W-:-:S09]  /*3ef0*/  UPRMT UR4, UR29, 0x654, UR4 ;  /* 0x000006541d047896 */ /* 0x000fd20008000004 */
[----:B------:R-:W-:Y:S03]  /*3f00*/  SYNCS.ARRIVE.TRANS64.RED.A1T0 RZ, [UR4], RZ ;  /* 0x000000ffffff79a7 */ /* 0x000fe60008100404 */
.L_x_78:
[----:B-12---:R-:W-:Y:S01]  /*3f10*/  SHF.L.U32 R3, RZ, 0x1f, RZ ;  /* 0x0000001fff037819 */ /* 0x006fe200000006ff */
[----:B------:R-:W-:Y:S01]  /*3f20*/  UIADD3 UR4, UPT, UPT, UR13, 0xe0, URZ ;  /* 0x000000e00d047890 */ /* 0x000fe2000fffe0ff */
[----:B------:R-:W-:Y:S02]  /*3f30*/  PLOP3.LUT P0, PT, PT, PT, UP1, 0x80, 0x8 ;  /* 0x000000000008781c */ /* 0x000fe40003f0f018 */
[----:B------:R-:W1:Y:S02]  /*3f40*/  SYNCS.PHASECHK.TRANS64.TRYWAIT P1, [UR13+0xe0], R3 ;  /* 0x0000e003ff0075a7 */ /* 0x000e64000802110d */
[----:B-1----:R-:W-:Y:S09]  /*3f50*/  @!P1 BRA `(.L_x_80) ;  /* 0x0000005400609947 */ /* 0x002ff20003800000 */
.L_x_149:
[----:B------:R-:W-:Y:S01]  /*3f60*/  @!UP1 UPRMT UR4, UR29, 0x654, UR4 ;  /* 0x000006541d049896 */ /* 0x000fe20008000004 */
[----:B------:R-:W-:Y:S01]  /*3f70*/  UMOV UR5, 0xffff ;  /* 0x0000ffff00057882 */ /* 0x000fe20000000000 */
[----:B------:R-:W-:-:S07]  /*3f80*/  UMOV UR6, 0x1 ;  /* 0x0000000100067882 */ /* 0x000fce0000000000 */
[----:B------:R-:W-:Y:S01]  /*3f90*/  @!P0 SYNCS.ARRIVE.TRANS64.RED.A1T0 RZ, [UR4], RZ ;  /* 0x000000ffffff89a7 */ /* 0x000fe20008100404 */
[----:B------:R-:W-:Y:S01]  /*3fa0*/  NOP ;  /* 0x0000000000007918 */ /* 0x000fe20000000000 */
[----:B-1----:R-:W1:Y:S01]  /*3fb0*/  LDS R0, [UR8+0x14] ;  /* 0x00001408ff007984 */ /* 0x002e620008000800 */
[----:B------:R-:W-:-:S04]  /*3fc0*/  ULOP3.LUT UR4, UR26, 0xffff, URZ, 0xc0, !UPT ;  /* 0x0000ffff1a047892 */ /* 0x000fc8000f8ec0ff */
[----:B------:R-:W-:-:S04]  /*3fd0*/  USHF.R.U32.HI UR4, URZ, 0x5, UR4 ;  /* 0x00000005ff047899 */ /* 0x000fc80008011604 */
[----:B------:R-:W-:Y:S02]  /*3fe0*/  USHF.L.U32 UR5, UR5, UR4, URZ ;  /* 0x0000000405057299 */ /* 0x000fe400080006ff */
[----:B------:R-:W-:-:S04]  /*3ff0*/  USHF.L.U32 UR4, UR6, UR4, URZ ;  /* 0x0000000406047299 */ /* 0x000fc800080006ff */
[----:B-1----:R-:W-:-:S04]  /*4000*/  LOP3.LUT R0, R0, UR5, RZ, 0xc0, !PT ;  /* 0x0000000500007c12 */ /* 0x002fc8000f8ec0ff */
[----:B------:R-:W-:-:S13]  /*4010*/  ISETP.NE.AND P0, PT, R0, UR5, PT ;  /* 0x0000000500007c0c */ /* 0x000fda000bf05270 */
[----:B------:R-:W-:Y:S05]  /*4020*/  @P0 BRA `(.L_x_81) ;  /* 0x0000000000580947 */ /* 0x000fea0003800000 */
[----:B------:R-:W1:Y:S02]  /*4030*/  LDS R0, [UR8+0x18] ;  /* 0x00001808ff007984 */ /* 0x000e640008000800 */
[----:B-1----:R-:W-:-:S04]  /*4040*/  LOP3.LUT R0, R0, UR4, RZ, 0xc0, !PT ;  /* 0x0000000400007c12 */ /* 0x002fc8000f8ec0ff */
[----:B------:R-:W-:-:S13]  /*4050*/  ISETP.NE.AND P0, PT, R0, UR4, PT ;  /* 0x0000000400007c0c */ /* 0x000fda000bf05270 */
[----:B------:R-:W-:Y:S05]  /*4060*/  @P0 BRA `(.L_x_82) ;  /* 0x00000000003c0947 */ /* 0x000fea0003800000 */
[----:B------:R-:W1:Y:S01]  /*4070*/  S2R R2, SR_LANEID ;  /* 0x0000000000027919 */ /* 0x000e620000000000 */
[----:B------:R-:W-:Y:S01]  /*4080*/  ULOP3.LUT UR5, URZ, UR5, URZ, 0x33, !UPT ;  /* 0x00000005ff057292 */ /* 0x000fe2000f8e33ff */
[----:B------:R-:W-:Y:S01]  /*4090*/  LOP3.LUT R4, RZ, UR4, RZ, 0x33, !PT ;  /* 0x00000004ff047c12 */ /* 0x000fe2000f8e33ff */
[----:B------:R-:W-:Y:S02]  /*40a0*/  VOTEU.ANY UR4, UPT, PT ;  /* 0x0000000000047886 */ /* 0x000fe400038e0100 */
[----:B------:R-:W-:Y:S01]  /*40b0*/  UFLO.U32 UR4, UR4 ;  /* 0x00000004000472bd */ /* 0x000fe200080e0000 */
[----:B------:R-:W2:Y:S01]  /*40c0*/  REDUX UR6, R4 ;  /* 0x00000000040673c4 */ /* 0x000ea20000000000 */
[----:B------:R-:W-:-:S06]  /*40d0*/  IMAD.U32 R0, RZ, RZ, UR5 ;  /* 0x00000005ff007e24 */ /* 0x000fcc000f8e00ff */
[----:B------:R4:W-:Y:S01]  /*40e0*/  UTCATOMSWS.AND URZ, UR5 ;  /* 0x0000000500ff79e3 */ /* 0x0009e20008000000 */
[----:B------:R-:W3:Y:S01]  /*40f0*/  REDUX UR7, R0 ;  /* 0x00000000000773c4 */ /* 0x000ee20000000000 */
[----:B-1----:R-:W-:Y:S01]  /*4100*/  ISETP.EQ.U32.AND P0, PT, R2, UR4, PT ;  /* 0x0000000402007c0c */ /* 0x002fe2000bf02070 */
[----:B--2---:R-:W-:Y:S01]  /*4110*/  IMAD.U32 R2, RZ, RZ, UR6 ;  /* 0x00000006ff027e24 */ /* 0x004fe2000f8e00ff */
[----:B---3--:R-:W-:-:S11]  /*4120*/  MOV R3, UR7 ;  /* 0x0000000700037c02 */ /* 0x008fd60008000f00 */
[----:B------:R4:W-:Y:S04]  /*4130*/  @P0 ATOMS.AND RZ, [UR8+0x14], R3 ;  /* 0x00001403ffff098c */ /* 0x0009e8000a800008 */
[----:B------:R4:W-:Y:S01]  /*4140*/  @P0 ATOMS.AND RZ, [UR8+0x18], R2 ;  /* 0x00001802ffff098c */ /* 0x0009e2000a800008 */
[----:B------:R-:W-:Y:S05]  /*4150*/  BRA `(.L_x_83) ;  /* 0x0000000000147947 */ /* 0x000fea0003800000 */
.L_x_82:
[----:B------:R-:W-:Y:S02]  /*4160*/  MOV R2, 0x4180 ;  /* 0x0000418000027802 */ /* 0x000fe40000000f00 */
[----:B---3-5:R-:W-:Y:S05]  /*4170*/  CALL.REL.NOINC `($__internal_0_$__cuda_sm10x_tcgen05_guardrail_trap_col_being_dealloced_not_returned_by_alloc) ;  /* 0x0000005400b47944 */ /* 0x028fea0003c00000 */
[----:B------:R-:W-:Y:S05]  /*4180*/  BRA `(.L_x_83) ;  /* 0x0000000000087947 */ /* 0x000fea0003800000 */
.L_x_81:
[----:B------:R-:W-:Y:S02]  /*4190*/  MOV R2, 0x41b0 ;  /* 0x000041b000027802 */ /* 0x000fe40000000f00 */
[----:B---3-5:R-:W-:Y:S05]  /*41a0*/  CALL.REL.NOINC `($__internal_2_$__cuda_sm10x_tcgen05_guardrail_trap_unallocated_columns_being_dealloced) ;  /* 0x0000005400c07944 */ /* 0x028fea0003c00000 */
.L_x_83:
[----:B------:R-:W-:Y:S01]  /*41b0*/  NOP ;  /* 0x0000000000007918 */ /* 0x000fe20000000000 */
[----:B----4-:R-:W-:Y:S05]  /*41c0*/  EXIT ;  /* 0x000000000000794d */ /* 0x010fea0003800000 */
.L_x_54:
[----:B------:R-:W-:-:S09]  /*41d0*/  UISETP.NE.OR UP0, UPT, UR18, 0x3, !UP3 ;  /* 0x000000031200788c */ /* 0x000fd2000df05670 */
[----:B------:R-:W-:Y:S05]  /*41e0*/  BRA.U UP0, `(.L_x_84) ;  /* 0x0000000d00807547 */ /* 0x000fea000b800000 */
[----:B------:R-:W1:Y:S01]  /*41f0*/  LDCU UR32, c[0x0][0x370] ;  /* 0x00006e00ff2077ac */ /* 0x000e620008000800 */
[----:B------:R-:W2:Y:S01]  /*4200*/  LDC.64 R16, c[0x0][0x348] ;  /* 0x0000d200ff107b82 */ /* 0x000ea20000000a00 */
[----:B------:R-:W-:Y:S02]  /*4210*/  HFMA2 R13, -RZ, RZ, 0, 0 ;  /* 0x00000000ff0d7431 */ /* 0x000fe400000001ff */
[----:B------:R-:W-:Y:S01]  /*4220*/  IMAD.MOV.U32 R15, RZ, RZ, 0x1 ;  /* 0x00000001ff0f7424 */ /* 0x000fe200078e00ff */
[----:B------:R-:W1:Y:S01]  /*4230*/  LDCU.128 UR28, c[0x0][0xb10] ;  /* 0x00016200ff1c77ac */ /* 0x000e620008000c00 */
[----:B------:R-:W-:Y:S01]  /*4240*/  IMAD.MOV.U32 R14, RZ, RZ, RZ ;  /* 0x000000ffff0e7224 */ /* 0x000fe200078e00ff */
[----:B------:R-:W-:Y:S01]  /*4250*/  MOV R7, 0x2000 ;  /* 0x0000200000077802 */ /* 0x000fe20000000f00 */
[----:B------:R-:W3:Y:S01]  /*4260*/  LDCU UR27, c[0x0][0x374] ;  /* 0x00006e80ff1b77ac */ /* 0x000ee20008000800 */
[----:B------:R-:W4:Y:S01]  /*4270*/  LDC.64 R2, c[0x0][0x888] ;  /* 0x00022200ff027b82 */ /* 0x000f220000000a00 */
[----:B------:R-:W3:Y:S01]  /*4280*/  LDCU UR15, c[0x0][0xb0c] ;  /* 0x00016180ff0f77ac */ /* 0x000ee20008000800 */
[----:B------:R-:W2:Y:S06]  /*4290*/  LDCU UR38, c[0x0][0xb20] ;  /* 0x00016400ff2677ac */ /* 0x000eac0008000800 */
[----:B------:R-:W4:Y:S01]  /*42a0*/  LDC.64 R4, c[0x0][0x890] ;  /* 0x00022400ff047b82 */ /* 0x000f220000000a00 */
[----:B------:R-:W2:Y:S01]  /*42b0*/  LDCU UR4, c[0x0][0xb30] ;  /* 0x00016600ff0477ac */ /* 0x000ea20008000800 */
[----:B------:R-:W-:Y:S01]  /*42c0*/  UMOV UR21, 0x400 ;  /* 0x0000040000157882 */ /* 0x000fe20000000000 */
[----:B-1----:R-:W-:-:S02]  /*42d0*/  UIMAD.WIDE.U32 UR6, UR32, UR28, URZ ;  /* 0x0000001c200672a5 */ /* 0x002fc4000f8e00ff */
[----:B---3--:R-:W-:Y:S02]  /*42e0*/  UIMAD.WIDE.U32 UR8, UR27, UR31, URZ ;  /* 0x0000001f1b0872a5 */ /* 0x008fe4000f8e00ff */
[----:B------:R-:W-:Y:S02]  /*42f0*/  ULEA UR21, UR46, UR21, 0x18 ;  /* 0x000000152e157291 */ /* 0x000fe4000f8ec0ff */
[----:B------:R-:W-:Y:S02]  /*4300*/  UPLOP3.LUT UP3, UPT, UPT, UPT, UPT, 0x40, 0x4 ;  /* 0x000000000004789c */ /* 0x000fe40003f6e870 */
[----:B------:R-:W-:Y:S01]  /*4310*/  UIADD3 UR33, UPT, UPT, UR21, 0x38, URZ ;  /* 0x0000003815217890 */ /* 0x000fe2000fffe0ff */
[----:B------:R-:W-:Y:S01]  /*4320*/  UMOV UR6, UR7 ;  /* 0x0000000700067c82 */ /* 0x000fe20008000000 */
[----:B------:R-:W-:Y:S01]  /*4330*/  UMOV UR34, UR9 ;  /* 0x0000000900227c82 */ /* 0x000fe20008000000 */
[----:B------:R-:W-:Y:S02]  /*4340*/  UISETP.GE.AND UP0, UPT, UR42, 0x1, UPT ;  /* 0x000000012a00788c */ /* 0x000fe4000bf06270 */
[----:B------:R-:W-:Y:S01]  /*4350*/  UISETP.NE.AND UP4, UPT, UR42, 0x1, UPT ;  /* 0x000000012a00788c */ /* 0x000fe2000bf85270 */
[----:B------:R-:W1:Y:S01]  /*4360*/  LDCU.64 UR22, c[0x0][0xb28] ;  /* 0x00016500ff1677ac */ /* 0x000e620008000a00 */
[----:B------:R-:W-:-:S02]  /*4370*/  UISETP.NE.AND UP6, UPT, UR15, 0x1, UPT ;  /* 0x000000010f00788c */ /* 0x000fc4000bfc5270 */
[----:B------:R-:W-:Y:S02]  /*4380*/  UISETP.NE.AND UP5, UPT, UR30, 0x1, UPT ;  /* 0x000000011e00788c */ /* 0x000fe4000bfa5270 */
[----:B------:R-:W-:Y:S02]  /*4390*/  UIADD3 UR17, UPT, UPT, UR21, 0x30, URZ ;  /* 0x0000003015117890 */ /* 0x000fe4000fffe0ff */
[----:B------:R-:W-:Y:S02]  /*43a0*/  UPRMT UR33, UR46, 0x654, UR33 ;  /* 0x000006542e217896 */ /* 0x000fe40008000021 */
[----:B------:R-:W-:Y:S02]  /*43b0*/  USHF.R.U32.HI UR35, URZ, UR29, UR6 ;  /* 0x0000001dff237299 */ /* 0x000fe40008011606 */
[----:B--2---:R-:W-:Y:S02]  /*43c0*/  USHF.R.U32.HI UR34, URZ, UR38, UR34 ;  /* 0x00000026ff227299 */ /* 0x004fe40008011622 */
[----:B------:R-:W-:-:S11]  /*43d0*/  UISETP.NE.AND UP2, UPT, UR4, 0x1, UPT ;  /* 0x000000010400788c */ /* 0x000fd6000bf45270 */
.L_x_93:
[C---:B------:R-:W-:Y:S02]  /*43e0*/  LEA R12, R14.reuse, UR21, 0x3 ;  /* 0x000000150e0c7c11 */ /* 0x040fe4000f8e18ff */
[----:B------:R-:W-:Y:S02]  /*43f0*/  SHF.L.U32 R9, R13, 0x1f, RZ ;  /* 0x0000001f0d097819 */ /* 0x000fe400000006ff */
[----:B------:R-:W-:Y:S02]  /*4400*/  LEA R10, R14, UR21, 0x4 ;  /* 0x000000150e0a7c11 */ /* 0x000fe4000f8e20ff */
[----:B--2---:R-:W2:Y:S02]  /*4410*/  SYNCS.PHASECHK.TRANS64.TRYWAIT P0, [R12+URZ+0x60], R9 ;  /* 0x000060090c0075a7 */ /* 0x004ea400080011ff */
[----:B--2---:R-:W-:Y:S05]  /*4420*/  @!P0 BRA `(.L_x_85) ;  /* 0x0000005000448947 */ /* 0x004fea0003800000 */
.L_x_150:
[----:B--2---:R-:W2:Y:S01]  /*4430*/  LDS.128 R8, [R10+0xf0] ;  /* 0x0000f0000a087984 */ /* 0x004ea20000000c00 */
[----:B------:R-:W-:Y:S01]  /*4440*/  UISETP.GE.AND UP0, UPT, UR42, 0x1, UPT ;  /* 0x000000012a00788c */ /* 0x000fe2000bf06270 */
[----:B------:R-:W-:Y:S01]  /*4450*/  @!PT LDS RZ, [RZ] ;  /* 0x00000000fffff984 */ /* 0x000fe20000000800 */
[----:B------:R-:W-:Y:S01]  /*4460*/  @!PT LDS RZ, [RZ] ;  /* 0x00000000fffff984 */ /* 0x000fe20000000800 */
[----:B------:R-:W-:Y:S01]  /*4470*/  @!PT LDS RZ, [RZ] ;  /* 0x00000000fffff984 */ /* 0x000fe20000000800 */
[----:B------:R-:W-:Y:S01]  /*4480*/  @!PT LDS RZ, [RZ] ;  /* 0x00000000fffff984 */ /* 0x000fe20000000800 */
[----:B------:R3:W-:Y:S06]  /*4490*/  MEMBAR.ALL.CTA ;  /* 0x0000000000007992 */ /* 0x0007ec0000008000 */
[----:B---3--:R-:W3:Y:S01]  /*44a0*/  FENCE.VIEW.ASYNC.S ;  /* 0x00000000000073c6 */ /* 0x008ee20000000000 */
[----:B--2---:R-:W-:Y:S11]  /*44b0*/  LOP3.LUT P0, RZ, R10, 0x1, RZ, 0xc0, !PT ;  /* 0x000000010aff7812 */ /* 0x004ff6000780c0ff */
[----:B------:R-:W-:Y:S02]  /*44c0*/  @!UPT UIADD3 URZ, UPT, UPT, URZ, URZ, URZ ;  /* 0x000000fffffff290 */ /* 0x000fe4000fffe0ff */
[----:B---3--:R-:W-:Y:S01]  /*44d0*/  VOTEU.ANY UP1, P0 ;  /* 0x0000000000ff7886 */ /* 0x008fe20000020100 */
[----:B------:R-:W-:Y:S11]  /*44e0*/  PLOP3.LUT P0, PT, PT, PT, UP1, 0x80, 0x8 ;  /* 0x000000000008781c */ /* 0x000ff60003f0f018 */
[----:B------:R-:W-:Y:S02]  /*44f0*/  @!UPT UIADD3 URZ, UPT, UPT, URZ, URZ, URZ ;  /* 0x000000fffffff290 */ /* 0x000fe4000fffe0ff */
[----:B------:R-:W-:Y:S02]  /*4500*/  @P0 SHF.R.U32.HI R0, RZ, 0x10, R9 ;  /* 0x00000010ff000819 */ /* 0x000fe40000011609 */
[----:B------:R-:W-:Y:S02]  /*4510*/  @P0 MOV R6, R8 ;  /* 0x0000000800060202 */ /* 0x000fe40000000f00 */
[----:B------:R-:W-:Y:S01]  /*4520*/  @P0 R2UR UR4, R0 ;  /* 0x00000000000402ca */ /* 0x000fe200000e0000 */
[----:B------:R-:W-:Y:S01]  /*4530*/  VIADD R0, R12, 0x70 ;  /* 0x000000700c007836 */ /* 0x000fe20000000000 */
[----:B------:R-:W-:Y:S02]  /*4540*/  @P0 LOP3.LUT R8, R9, 0xffff, RZ, 0xc0, !PT ;  /* 0x0000ffff09080812 */ /* 0x000fe400078ec0ff */
[----:B------:R-:W-:Y:S02]  /*4550*/  @P0 R2UR UR6, R6 ;  /* 0x00000000060602ca */ /* 0x000fe400000e0000 */
[----:B------:R-:W-:Y:S02]  /*4560*/  PRMT R0, RZ, 0x654, R0 ;  /* 0x00000654ff007816 */ /* 0x000fe40000000000 */
[----:B------:R-:W-:Y:S02]  /*4570*/  @P0 R2UR UR5, R8 ;  /* 0x00000000080502ca */ /* 0x000fe400000e0000 */
[----:B------:R2:W-:Y:S03]  /*4580*/  SYNCS.ARRIVE.TRANS64.RED.A1T0 RZ, [R0+URZ], RZ ;  /* 0x000000ff00ff79a7 */ /* 0x0005e600081004ff */
[----:B------:R-:W-:Y:S04]  /*4590*/  @UP1 UMOV UR26, UR4 ;  /* 0x00000004001a1c82 */ /* 0x000fe80008000000 */
[----:B------:R-:W-:Y:S04]  /*45a0*/  @UP1 UMOV UR14, UR6 ;  /* 0x00000006000e1c82 */ /* 0x000fe80008000000 */
[----:B------:R-:W-:Y:S01]  /*45b0*/  @UP1 UMOV UR13, UR5 ;  /* 0x00000005000d1c82 */ /* 0x000fe20008000000 */
[----:B------:R-:W-:Y:S05]  /*45c0*/  BRA.U !UP0, `(.L_x_86) ;  /* 0x0000000108a47547 */ /* 0x000fea000b800000 */
[----:B------:R-:W-:Y:S02]  /*45d0*/  UIMAD.WIDE.U32 UR8, UR13, UR31, URZ ;  /* 0x0000001f0d0872a5 */ /* 0x000fe4000f8e00ff */
[----:B------:R-:W-:Y:S02]  /*45e0*/  UIMAD.WIDE.U32 UR10, UR14, UR28, URZ ;  /* 0x0000001c0e0a72a5 */ /* 0x000fe4000f8e00ff */
[----:B------:R-:W-:Y:S02]  /*45f0*/  USEL UR4, UR27, UR34, !UP5 ;  /* 0x000000221b047287 */ /* 0x000fe4000e800000 */
[----:B------:R-:W-:Y:S02]  /*4600*/  USEL UR7, UR32, UR35, !UP6 ;  /* 0x0000002320077287 */ /* 0x000fe4000f000000 */
[----:B-1----:R-:W-:Y:S02]  /*4610*/  UIMAD.WIDE.U32 UR18, UR4, UR22, URZ ;  /* 0x00000016041272a5 */ /* 0x002fe4000f8e00ff */
[----:B------:R-:W-:Y:S01]  /*4620*/  UIMAD.WIDE.U32 UR24, UR7, UR22, URZ ;  /* 0x00000016071872a5 */ /* 0x000fe2000f8e00ff */
[----:B------:R-:W-:Y:S02]  /*4630*/  UMOV UR5, UR9 ;  /* 0x0000000900057c82 */ /* 0x000fe40008000000 */
[----:B------:R-:W-:Y:S03]  /*4640*/  USHF.R.U32.HI UR6, URZ, UR38, UR5 ;  /* 0x00000026ff067299 */ /* 0x000fe60008011605 */
[----:B------:R-:W-:Y:S01]  /*4650*/  UMOV UR5, UR11 ;  /* 0x0000000b00057c82 */ /* 0x000fe20008000000 */
[----:B------:R-:W-:Y:S02]  /*4660*/  USEL UR6, UR13, UR6, !UP5 ;  /* 0x000000060d067287 */ /* 0x000fe4000e800000 */
[----:B------:R-:W-:Y:S02]  /*4670*/  USHF.R.U32.HI UR8, URZ, UR29, UR5 ;  /* 0x0000001dff087299 */ /* 0x000fe40008011605 */
[----:B------:R-:W-:Y:S01]  /*4680*/  UIMAD.WIDE.U32 UR10, UR6, UR22, URZ ;  /* 0x00000016060a72a5 */ /* 0x000fe2000f8e00ff */
[----:B------:R-:W-:Y:S02]  /*4690*/  UMOV UR5, UR19 ;  /* 0x0000001300057c82 */ /* 0x000fe40008000000 */
[----:B------:R-:W-:Y:S03]  /*46a0*/  @UP4 USHF.R.U32.HI UR4, URZ, UR23, UR5 ;  /* 0x00000017ff044299 */ /* 0x000fe60008011605 */
[----:B------:R-:W-:Y:S01]  /*46b0*/  UMOV UR5, UR25 ;  /* 0x0000001900057c82 */ /* 0x000fe20008000000 */
[----:B------:R-:W-:Y:S02]  /*46c0*/  UIMAD UR4, UR42, UR4, URZ ;  /* 0x000000042a0472a4 */ /* 0x000fe4000f8e02ff */
[----:B------:R-:W-:Y:S02]  /*46d0*/  @UP4 USHF.R.U32.HI UR7, URZ, UR23, UR5 ;  /* 0x00000017ff074299 */ /* 0x000fe40008011605 */
[----:B------:R-:W-:Y:S02]  /*46e0*/  USEL UR5, UR14, UR8, !UP6 ;  /* 0x000000080e057287 */ /* 0x000fe4000f000000 */
[----:B------:R-:W-:Y:S02]  /*46f0*/  UIMAD UR8, UR42, UR7, URZ ;  /* 0x000000072a0872a4 */ /* 0x000fe4000f8e02ff */
[----:B------:R-:W-:Y:S03]  /*4700*/  UISETP.GE.AND UP0, UPT, UR6, UR4, UPT ;  /* 0x000000040600728c */ /* 0x000fe6000bf06270 */
[----:B------:R-:W-:Y:S01]  /*4710*/  UMOV UR4, UR11 ;  /* 0x0000000b00047c82 */ /* 0x000fe20008000000 */
[----:B------:R-:W-:Y:S02]  /*4720*/  UISETP.GE.OR UP0, UPT, UR5, UR8, UP0 ;  /* 0x000000080500728c */ /* 0x000fe40008706670 */
[----:B------:R-:W-:Y:S02]  /*4730*/  USHF.R.U32.HI UR4, URZ, UR23, UR4 ;  /* 0x00000017ff047299 */ /* 0x000fe40008011604 */
[----:B------:R-:W-:Y:S02]  /*4740*/  UIMAD.WIDE.U32 UR8, UR5, UR22, URZ ;  /* 0x00000016050872a5 */ /* 0x000fe4000f8e00ff */
[----:B------:R-:W-:Y:S04]  /*4750*/  USEL UR10, UR6, UR4, !UP4 ;  /* 0x00000004060a7287 */ /* 0x000fe8000e000000 */
[----:B------:R-:W-:Y:S01]  /*4760*/  UIADD3 UR11, UPT, UPT, -UR10, URZ, URZ ;  /* 0x000000ff0a0b7290 */ /* 0x000fe2000fffe1ff */
[----:B------:R-:W-:Y:S02]  /*4770*/  @!UP0 UMOV UR4, UR9 ;  /* 0x0000000900048c82 */ /* 0x000fe40008000000 */
[----:B------:R-:W-:Y:S02]  /*4780*/  @!UP0 USHF.R.U32.HI UR4, URZ, UR23, UR4 ;  /* 0x00000017ff048299 */ /* 0x000fe40008011604 */
[----:B------:R-:W-:Y:S02]  /*4790*/  UIMAD UR8, UR42, UR11, UR6 ;  /* 0x0000000b2a0872a4 */ /* 0x000fe4000f8e0206 */
[----:B------:R-:W-:Y:S04]  /*47a0*/  @!UP0 USEL UR4, UR5, UR4, !UP4 ;  /* 0x0000000405048287 */ /* 0x000fe8000e000000 */
[----:B------:R-:W-:Y:S02]  /*47b0*/  @!UP0 UIMAD UR8, UR7, UR8, UR4 ;  /* 0x00000008070882a4 */ /* 0x000fe4000f8e0204 */
[----:B------:R-:W-:Y:S02]  /*47c0*/  @!UP0 UIADD3 UR9, UPT, UPT, UR10, -UR4, URZ ;  /* 0x800000040a098290 */ /* 0x000fe4000fffe0ff */
[----:B------:R-:W-:Y:S02]  /*47d0*/  UIADD3 UR4, UPT, UPT, -UR5, URZ, URZ ;  /* 0x000000ff05047290 */ /* 0x000fe4000fffe1ff */
[----:B------:R-:W-:Y:S02]  /*47e0*/  UIADD3 UR7, UPT, UPT, -UR6, URZ, URZ ;  /* 0x000000ff06077290 */ /* 0x000fe4000fffe1ff */
[----:B------:R-:W-:Y:S02]  /*47f0*/  @!UP0 UIMAD UR6, UR9, UR42, UR5 ;  /* 0x0000002a090682a4 */ /* 0x000fe4000f8e0205 */
[----:B------:R-:W-:Y:S02]  /*4800*/  UIMAD UR14, UR15, UR4, UR14 ;  /* 0x000000040f0e72a4 */ /* 0x000fe4000f8e020e */
[----:B------:R-:W-:Y:S01]  /*4810*/  UIMAD UR13, UR30, UR7, UR13 ;  /* 0x000000071e0d72a4 */ /* 0x000fe2000f8e020d */
[----:B------:R-:W-:Y:S02]  /*4820*/  @!UP0 UMOV UR5, UR8 ;  /* 0x0000000800058c82 */ /* 0x000fe40008000000 */
[----:B------:R-:W-:Y:S02]  /*4830*/  UIMAD UR14, UR5, UR15, UR14 ;  /* 0x0000000f050e72a4 */ /* 0x000fe4000f8e020e */
[----:B------:R-:W-:Y:S11]  /*4840*/  UIMAD UR13, UR6, UR30, UR13 ;  /* 0x0000001e060d72a4 */ /* 0x000ff6000f8e020d */
[----:B------:R-:W-:Y:S01]  /*4850*/  @!UPT UIADD3 URZ, UPT, UPT, URZ, URZ, URZ ;  /* 0x000000fffffff290 */ /* 0x000fe2000fffe0ff */
.L_x_86:
[----:B------:R-:W3:Y:S01]  /*4860*/  @!UP2 LDCU.128 UR8, c[0x0][0xb10] ;  /* 0x00016200ff08a7ac */ /* 0x000ee20008000c00 */
[C---:B----4-:R-:W-:Y:S02]  /*4870*/  ISETP.NE.U32.AND P1, PT, R4.reuse, RZ, PT ;  /* 0x000000ff0400720c */ /* 0x050fe40003f25070 */
[----:B------:R-:W-:Y:S02]  /*4880*/  ISETP.NE.U32.AND P0, PT, R4, RZ, PT ;  /* 0x000000ff0400720c */ /* 0x000fe40003f05070 */
[C---:B------:R-:W-:Y:S02]  /*4890*/  ISETP.NE.AND.EX P1, PT, R5.reuse, RZ, PT, P1 ;  /* 0x000000ff0500720c */ /* 0x040fe40003f25310 */
[----:B------:R-:W-:Y:S01]  /*48a0*/  ISETP.NE.AND.EX P0, PT, R5, RZ, PT, P0 ;  /* 0x000000ff0500720c */ /* 0x000fe20003f05300 */
[----:B------:R-:W4:Y:S01]  /*48b0*/  @!UP2 LDCU UR5, c[0x0][0xb0c] ;  /* 0x00016180ff05a7ac */ /* 0x000f220008000800 */
[----:B------:R-:W-:Y:S01]  /*48c0*/  SHF.L.U32 R9, R15, 0x1f, RZ ;  /* 0x0000001f0f097819 */ /* 0x000fe200000006ff */
[----:B------:R-:W-:Y:S02]  /*48d0*/  USHF.L.U32 UR19, UR16, 0x7, URZ ;  /* 0x0000000710137899 */ /* 0x000fe400080006ff */
[----:B------:R-:W-:Y:S02]  /*48e0*/  USHF.L.U32 UR18, UR20, 0x7, URZ ;  /* 0x0000000714127899 */ /* 0x000fe400080006ff */
[----:B---3--:R-:W-:Y:S07]  /*48f0*/  UIMAD.WIDE.U32 UR6, UR14, UR8, URZ ;  /* 0x000000080e0672a5 */ /* 0x008fee000f8e00ff */
[----:B------:R-:W-:Y:S01]  /*4900*/  @!UP2 UMOV UR4, UR7 ;  /* 0x000000070004ac82 */ /* 0x000fe20008000000 */
[----:B----4-:R-:W-:Y:S02]  /*4910*/  @!UP2 UISETP.NE.AND UP0, UPT, UR5, 0x1, UPT ;  /* 0x000000010500a88c */ /* 0x010fe4000bf05270 */
[----:B------:R-:W-:Y:S02]  /*4920*/  @!UP2 USHF.R.U32.HI UR4, URZ, UR9, UR4 ;  /* 0x00000009ff04a299 */ /* 0x000fe40008011604 */
[----:B------:R-:W-:Y:S02]  /*4930*/  UIMAD.WIDE.U32 UR6, UR13, UR11, URZ ;  /* 0x0000000b0d0672a5 */ /* 0x000fe4000f8e00ff */
[----:B------:R-:W-:Y:S02]  /*4940*/  @!UP2 USEL UR8, UR14, UR4, !UP0 ;  /* 0x000000040e08a287 */ /* 0x000fe4000c000000 */
[----:B------:R-:W-:Y:S03]  /*4950*/  @!UP2 UISETP.NE.AND UP0, UPT, UR10, 0x1, UPT ;  /* 0x000000010a00a88c */ /* 0x000fe6000bf05270 */
[----:B------:R-:W-:Y:S02]  /*4960*/  @!UP2 UMOV UR6, UR7 ;  /* 0x000000070006ac82 */ /* 0x000fe40008000000 */
[----:B------:R-:W3:Y:S02]  /*4970*/  @!UP2 LDCU UR4, c[0x0][0xb20] ;  /* 0x00016400ff04a7ac */ /* 0x000ee40008000800 */
[----:B---3--:R-:W-:Y:S04]  /*4980*/  @!UP2 USHF.R.U32.HI UR6, URZ, UR4, UR6 ;  /* 0x00000004ff06a299 */ /* 0x008fe80008011606 */
[----:B------:R-:W-:Y:S04]  /*4990*/  @!UP2 USEL UR6, UR13, UR6, !UP0 ;  /* 0x000000060d06a287 */ /* 0x000fe8000c000000 */
[----:B------:R-:W-:Y:S02]  /*49a0*/  @!UP2 UIADD3 UR4, UPT, UPT, -UR8, UR6, URZ ;  /* 0x000000060804a290 */ /* 0x000fe4000fffe1ff */
[----:B------:R-:W-:Y:S02]  /*49b0*/  @!UP2 UIADD3 UR6, UPT, UPT, UR8, -UR6, URZ ;  /* 0x800000060806a290 */ /* 0x000fe4000fffe0ff */
[----:B------:R-:W-:Y:S02]  /*49c0*/  @!UP2 UIMAD UR14, UR4, UR5, UR14 ;  /* 0x00000005040ea2a4 */ /* 0x000fe4000f8e020e */
[----:B------:R-:W-:Y:S01]  /*49d0*/  @!UP2 UIMAD UR13, UR6, UR10, UR13 ;  /* 0x0000000a060da2a4 */ /* 0x000fe2000f8e020d */
[----:B------:R-:W-:Y:S11]  /*49e0*/  BRA.U UP3, `(.L_x_87) ;  /* 0x0000000103107547 */ /* 0x000ff6000b800000 */
[----:B--2---:R-:W-:Y:S04]  /*49f0*/  MOV R0, UR37 ;  /* 0x0000002500007c02 */ /* 0x004fe80008000f00 */
[----:B------:R-:W-:Y:S04]  /*4a00*/  SHF.L.U32 R11, R0, 0x1f, RZ ;  /* 0x0000001f000b7819 */ /* 0x000fe800000006ff */
[----:B------:R-:W2:Y:S02]  /*4a10*/  SYNCS.PHASECHK.TRANS64.TRYWAIT P2, [UR21+0x58], R11 ;  /* 0x0000580bff0075a7 */ /* 0x000ea40008041115 */
[----:B--2---:R-:W-:Y:S05]  /*4a20*/  @!P2 BRA `(.L_x_88) ;  /* 0x0000004800d8a947 */ /* 0x004fea0003800000 */
.L_x_87:
[----:B------:R-:W-:Y:S05]  /*4a30*/  @!P1 BRA `(.L_x_89) ;  /* 0x0000000000309947 */ /* 0x000fea0003800000 */
[----:B------:R-:W-:Y:S01]  /*4a40*/  ISETP.NE.U32.AND P1, PT, R2, RZ, PT ;  /* 0x000000ff0200720c */ /* 0x000fe20003f25070 */
[----:B------:R-:W3:Y:S01]  /*4a50*/  LDCU.64 UR4, c[0x0][0x358] ;  /* 0x00006b00ff0477ac */ /* 0x000ee20008000a00 */
[----:B------:R-:W-:Y:S02]  /*4a60*/  IMAD.MOV.U32 R140, RZ, RZ, 0x1 ;  /* 0x00000001ff8c7424 */ /* 0x000fe400078e00ff */
[----:B------:R-:W-:Y:S11]  /*4a70*/  ISETP.NE.AND.EX P1, PT, R3, RZ, PT, P1 ;  /* 0x000000ff0300720c */ /* 0x000ff60003f25310 */
[----:B------:R-:W-:Y:S02]  /*4a80*/  @!UPT UIADD3 URZ, UPT, UPT, URZ, URZ, URZ ;  /* 0x000000fffffff290 */ /* 0x000fe4000fffe0ff */
[----:B--2---:R-:W2:Y:S01]  /*4a90*/  @P1 LDC.64 R10, c[0x0][0x888] ;  /* 0x00022200ff0a1b82 */ /* 0x004ea20000000a00 */
[----:B------:R-:W-:Y:S04]  /*4aa0*/  @P1 IMAD R0, R4, UR36, RZ ;  /* 0x0000002404001c24 */ /* 0x000fe8000f8e02ff */
[----:B--2---:R-:W-:Y:S04]  /*4ab0*/  @P1 IMAD.WIDE R10, R0, 0x4, R10 ;  /* 0x00000004000a1825 */ /* 0x004fe800078e020a */
[----:B------:R-:W-:Y:S01]  /*4ac0*/  HFMA2 R0, -RZ, RZ, 0, 5.9604644775390625e-08 ;  /* 0x00000001ff007431 */ /* 0x000fe200000001ff */
[----:B---3-5:R3:W5:Y:S04]  /*4ad0*/  @P1 LDG.E R72, desc[UR4][R10.64] ;  /* 0x000000040a481981 */ /* 0x028768000c1e1900 */
[----:B------:R-:W-:Y:S01]  /*4ae0*/  @!P1 PRMT R140, R0, 0x7610, R140 ;  /* 0x00007610008c9816 */ /* 0x000fe2000000008c */
[----:B---3--:R-:W4:Y:S06]  /*4af0*/  @!P1 LDC R72, c[0x0][0x880] ;  /* 0x00022000ff489b82 */ /* 0x008f2c0000000800 */
.L_x_89:
[----:B----45:R-:W-:Y:S01]  /*4b00*/  @!P0 ISETP.EQ.AND P1, PT, R72, RZ, PT ;  /* 0x000000ff4800820c */ /* 0x030fe20003f22270 */
[----:B------:R-:W-:Y:S01]  /*4b10*/  @!UPT UIADD3 URZ, UPT, UPT, URZ, URZ, URZ ;  /* 0x000000fffffff290 */ /* 0x000fe2000fffe0ff */
[----:B------:R-:W-:Y:S11]  /*4b20*/  @!P0 BRA `(.L_x_90) ;  /* 0x0000000000188947 */ /* 0x000ff60003800000 */
[----:B------:R-:W-:Y:S02]  /*4b30*/  LOP3.LUT P0, RZ, R140, 0xff, RZ, 0xc0, !PT ;  /* 0x000000ff8cff7812 */ /* 0x000fe4000780c0ff */
[----:B------:R-:W-:Y:S04]  /*4b40*/  ISETP.NE.U32.AND P1, PT, R2, RZ, PT ;  /* 0x000000ff0200720c */ /* 0x000fe80003f25070 */
[----:B------:R-:W-:Y:S04]  /*4b50*/  ISETP.NE.AND.EX P1, PT, R3, RZ, PT, P1 ;  /* 0x000000ff0300720c */ /* 0x000fe80003f25310 */
[----:B------:R-:W-:Y:S03]  /*4b60*/  PLOP3.LUT P1, PT, P1, PT, PT, 0x8, 0x80 ;  /* 0x000000000080781c */ /* 0x000fe60000f2e170 */
[----:B------:R-:W-:Y:S11]  /*4b70*/  @P0 ISETP.EQ.AND P1, PT, R72, RZ, PT ;  /* 0x000000ff4800020c */ /* 0x000ff60003f22270 */
[----:B------:R-:W-:Y:S02]  /*4b80*/  @!UPT UIADD3 URZ, UPT, UPT, URZ, URZ, URZ ;  /* 0x000000fffffff290 */ /* 0x000fe4000fffe0ff */
.L_x_90:
[----:B------:R-:W3:Y:S01]  /*4b90*/  SYNCS.PHASECHK.TRANS64.TRYWAIT P2, [UR21+0x40], R9 ;  /* 0x00004009ff0075a7 */ /* 0x000ee20008041115 */
[----:B------:R-:W-:Y:S04]  /*4ba0*/  ELECT P0, URZ, PT ;  /* 0x0000000000ff782f */ /* 0x000fe80003800000 */
[----:B------:R-:W-:Y:S11]  /*4bb0*/  PLOP3.LUT P1, PT, P1, P0, PT, 0xf2, 0x2f ;  /* 0x00000000002f781c */ /* 0x000ff60000f21e72 */
[----:B------:R-:W-:Y:S02]  /*4bc0*/  @!UPT UIADD3 URZ, UPT, UPT, URZ, URZ, URZ ;  /* 0x000000fffffff290 */ /* 0x000fe4000fffe0ff */
[----:B------:R-:W-:Y:S05]  /*4bd0*/  @!P1 IADD3 R8, P0, PT, R16, 0x580, RZ ;  /* 0x0000058010089810 */ /* 0x000fea0007f1e0ff */
[----:B------:R-:W-:Y:S01]  /*4be0*/  @!P1 IMAD.X R6, RZ, RZ, R17, P0 ;  /* 0x000000ffff069224 */ /* 0x000fe200000e0611 */
[----:B---3--:R-:W-:Y:S07]  /*4bf0*/  @!P2 BRA `(.L_x_91) ;  /* 0x00000048007ca947 */ /* 0x008fee0003800000 */
.L_x_153:
[----:B------:R-:W-:Y:S01]  /*4c00*/  @!P1 R2UR UR5, R8 ;  /* 0x00000000080592ca */ /* 0x000fe200000e0000 */
[----:B------:R-:W-:Y:S01]  /*4c10*/  VOTEU.ALL UP0, P1 ;  /* 0x0000000000ff7886 */ /* 0x000fe20000800000 */
[----:B------:R-:W-:Y:S01]  /*4c20*/  @!P1 R2UR UR4, R6 ;  /* 0x00000000060492ca */ /* 0x000fe200000e0000 */
[----:B--2---:R-:W-:Y:S01]  /*4c30*/  @!P1 IMAD.MOV.U32 R0, RZ, RZ, 0x2000 ;  /* 0x00002000ff009424 */ /* 0x004fe200078e00ff */
[----:B------:R-:W-:Y:S01]  /*4c40*/  UMOV UR8, 0x0 ;  /* 0x0000000000087882 */ /* 0x000fe20000000000 */
[----:B------:R-:W-:Y:S01]  /*4c50*/  UMOV UR9, 0x10000000 ;  /* 0x1000000000097882 */ /* 0x000fe20000000000 */
[----:B------:R-:W-:Y:S01]  /*4c60*/  @!UP0 UIADD3 UR16, UPT, UPT, UR21, 0x200, URZ ;  /* 0x0000020015108890 */ /* 0x000fe2000fffe0ff */
[----:B------:R-:W-:Y:S01]  /*4c70*/  VIADD R14, R14, 0x1 ;  /* 0x000000010e0e7836 */ /* 0x000fe20000000000 */
[----:B------:R-:W-:Y:S01]  /*4c80*/  VOTEU.ALL UP0, P1 ;  /* 0x0000000000ff7886 */ /* 0x000fe20000800000 */
[----:B------:R-:W-:Y:S01]  /*4c90*/  UMOV UR20, UR36 ;  /* 0x0000002400147c82 */ /* 0x000fe20008000000 */
[----:B------:R-:W-:Y:S03]  /*4ca0*/  UPRMT UR6, UR46, 0x654, UR17 ;  /* 0x000006542e067896 */ /* 0x000fe60008000011 */
[----:B------:R-:W-:Y:S02]  /*4cb0*/  IMAD.U32 R10, RZ, RZ, UR5 ;  /* 0x00000005ff0a7e24 */ /* 0x000fe4000f8e00ff */
[----:B------:R-:W-:Y:S03]  /*4cc0*/  IMAD.U32 R11, RZ, RZ, UR4 ;  /* 0x00000004ff0b7e24 */ /* 0x000fe6000f8e00ff */
[----:B------:R-:W-:Y:S02]  /*4cd0*/  @!P1 R2UR UR4, R10 ;  /* 0x000000000a0492ca */ /* 0x000fe400000e0000 */
[----:B------:R-:W-:Y:S11]  /*4ce0*/  @!P1 R2UR UR5, R11 ;  /* 0x000000000b0592ca */ /* 0x000ff600000e0000 */
[----:B------:R-:W-:Y:S02]  /*4cf0*/  @!UPT UIADD3 URZ, UPT, UPT, URZ, URZ, URZ ;  /* 0x000000fffffff290 */ /* 0x000fe4000fffe0ff */
[----:B------:R2:W-:Y:S01]  /*4d00*/  @!UP0 UTMALDG.3D [UR16], [UR4], desc[UR8] ;  /* 0x00000810040085b4 */ /* 0x0005e20008011000 */
[----:B------:R2:W-:Y:S01]  /*4d10*/  @!P1 SYNCS.ARRIVE.TRANS64.RED.A0TR RZ, [UR21+0x30], R0 ;  /* 0x00003000ffff99a7 */ /* 0x0005e20008300415 */
[----:B------:R-:W-:Y:S01]  /*4d20*/  SYNCS.ARRIVE.TRANS64.RED.A1T0 RZ, [UR6], RZ ;  /* 0x000000ffffff79a7 */ /* 0x000fe20008100406 */
[----:B------:R-:W3:Y:S02]  /*4d30*/  SYNCS.PHASECHK.TRANS64.TRYWAIT P0, [UR21+0x48], R9 ;  /* 0x00004809ff0075a7 */ /* 0x000ee40008001115 */
[----:B--23--:R-:W-:Y:S05]  /*4d40*/  @!P0 BRA `(.L_x_92) ;  /* 0x0000004800408947 */ /* 0x00cfea0003800000 */
.L_x_155:
[----:B------:R-:W-:Y:S01]  /*4d50*/  @!P1 IADD3 R6, P0, PT, R16, 0x580, RZ ;  /* 0x0000058010069810 */ /* 0x000fe20007f1e0ff */
[----:B------:R-:W-:Y:S01]  /*4d60*/  VOTEU.ALL UP0, P1 ;  /* 0x0000000000ff7886 */ /* 0x000fe20000800000 */
[----:B------:R-:W-:Y:S01]  /*4d70*/  UMOV UR6, 0x0 ;  /* 0x0000000000067882 */ /* 0x000fe20000000000 */
[----:B------:R-:W-:Y:S01]  /*4d80*/  UMOV UR7, 0x10000000 ;  /* 0x1000000000077882 */ /* 0x000fe20000000000 */
[----:B------:R-:W-:Y:S01]  /*4d90*/  @!P1 R2UR UR5, R6 ;  /* 0x00000000060592ca */ /* 0x000fe200000e0000 */
[----:B--2---:R-:W-:Y:S01]  /*4da0*/  @!P1 IMAD.X R0, RZ, RZ, R17, P0 ;  /* 0x000000ffff009224 */ /* 0x004fe200000e0611 */
[----:B------:R-:W-:Y:S01]  /*4db0*/  @!UP0 UIADD3 UR10, UPT, UPT, UR18, 0x40, URZ ;  /* 0x00000040120a8890 */ /* 0x000fe2000fffe0ff */
[----:B------:R-:W-:Y:S01]  /*4dc0*/  R2UR UR16, R142 ;  /* 0x000000008e1072ca */ /* 0x000fe200000e0000 */
[----:B------:R-:W-:Y:S01]  /*4dd0*/  @!UP0 UIADD3 UR8, UPT, UPT, UR21, 0x2200, URZ ;  /* 0x0000220015088890 */ /* 0x000fe2000fffe0ff */
[----:B------:R-:W-:Y:S01]  /*4de0*/  ISETP.NE.AND P0, PT, R14, 0x2, PT ;  /* 0x000000020e00780c */ /* 0x000fe20003f05270 */
[----:B------:R-:W-:Y:S01]  /*4df0*/  @!UP0 UIADD3 UR9, UPT, UPT, UR21, 0x38, URZ ;  /* 0x0000003815098890 */ /* 0x000fe2000fffe0ff */
[----:B------:R-:W-:Y:S01]  /*4e00*/  @!P1 R2UR UR4, R0 ;  /* 0x00000000000492ca */ /* 0x000fe200000e0000 */
[----:B------:R-:W-:Y:S01]  /*4e10*/  VOTEU.ALL UP0, P1 ;  /* 0x0000000000ff7886 */ /* 0x000fe20000800000 */
[----:B------:R-:W-:Y:S01]  /*4e20*/  UMOV UR11, UR19 ;  /* 0x00000013000b7c82 */ /* 0x000fe20008000000 */
[----:B------:R-:W-:Y:S01]  /*4e30*/  UMOV UR12, UR36 ;  /* 0x00000024000c7c82 */ /* 0x000fe20008000000 */
[----:B------:R-:W-:Y:S01]  /*4e40*/  SEL R0, RZ, 0x1, P0 ;  /* 0x00000001ff007807 */ /* 0x000fe20000000000 */
[----:B------:R-:W-:Y:S01]  /*4e50*/  UIADD3 UR20, UPT, UPT, UR13, UR63, URZ ;  /* 0x0000003f0d147290 */ /* 0x000fe2000fffe0ff */
[----:B------:R-:W-:Y:S01]  /*4e60*/  IMAD.U32 R8, RZ, RZ, UR5 ;  /* 0x00000005ff087e24 */ /* 0x000fe2000f8e00ff */
[----:B------:R-:W-:Y:S01]  /*4e70*/  LOP3.LUT R15, R15, 0x1, RZ, 0x3c, !PT ;  /* 0x000000010f0f7812 */ /* 0x000fe200078e3cff */
[----:B------:R-:W-:Y:S01]  /*4e80*/  UPLOP3.LUT UP3, UPT, UPT, UPT, UPT, 0x80, 0x8 ;  /* 0x000000000008789c */ /* 0x000fe20003f6f070 */
[----:B------:R-:W-:Y:S01]  /*4e90*/  LOP3.LUT R13, R13, R0, RZ, 0x3c, !PT ;  /* 0x000000000d0d7212 */ /* 0x000fe200078e3cff */
[----:B------:R-:W-:Y:S01]  /*4ea0*/  UIADD3 UR16, UPT, UPT, UR14, UR16, URZ ;  /* 0x000000100e107290 */ /* 0x000fe2000fffe0ff */
[----:B------:R-:W-:Y:S01]  /*4eb0*/  SEL R14, R14, RZ, P0 ;  /* 0x000000ff0e0e7207 */ /* 0x000fe20000000000 */
[----:B------:R-:W-:Y:S01]  /*4ec0*/  UMOV UR36, UR26 ;  /* 0x0000001a00247c82 */ /* 0x000fe20008000000 */
[----:B------:R-:W-:Y:S01]  /*4ed0*/  IMAD.U32 R9, RZ, RZ, UR4 ;  /* 0x00000004ff097e24 */ /* 0x000fe2000f8e00ff */
[----:B------:R-:W-:Y:S04]  /*4ee0*/  @!P1 R2UR UR4, R8 ;  /* 0x00000000080492ca */ /* 0x000fe800000e0000 */
[----:B------:R-:W-:Y:S11]  /*4ef0*/  @!P1 R2UR UR5, R9 ;  /* 0x00000000090592ca */ /* 0x000ff600000e0000 */
[----:B------:R-:W-:Y:S02]  /*4f00*/  @!UPT UIADD3 URZ, UPT, UPT, URZ, URZ, URZ ;  /* 0x000000fffffff290 */ /* 0x000fe4000fffe0ff */
[----:B------:R2:W-:Y:S01]  /*4f10*/  @!UP0 UTMALDG.3D [UR8], [UR4], desc[UR6] ;  /* 0x00000608040085b4 */ /* 0x0005e20008011000 */
[----:B------:R2:W-:Y:S01]  /*4f20*/  @!P1 SYNCS.ARRIVE.TRANS64.RED.A0TR RZ, [UR21+0x38], R7 ;  /* 0x00003807ffff99a7 */ /* 0x0005e20008300415 */
[----:B------:R-:W-:Y:S01]  /*4f30*/  SYNCS.ARRIVE.TRANS64.RED.A1T0 RZ, [UR33], RZ ;  /* 0x000000ffffff79a7 */ /* 0x000fe20008100421 */
[----:B------:R-:W-:Y:S05]  /*4f40*/  BRA.U UP1, `(.L_x_93) ;  /* 0xfffffff501247547 */ /* 0x000fea000b83ffff */
[----:B------:R-:W-:-:S04]  /*4f50*/  SHF.L.U32 R3, R15, 0x1f, RZ ;  /* 0x0000001f0f037819 */ /* 0x000fc800000006ff */
[----:B------:R-:W3:Y:S02]  /*4f60*/  SYNCS.PHASECHK.TRANS64.TRYWAIT P0, [UR21+0x40], R3 ;  /* 0x00004003ff0075a7 */ /* 0x000ee40008001115 */
[----:B---3--:R-:W-:Y:S05]  /*4f70*/  @!P0 BRA `(.L_x_94) ;  /* 0x0000004400cc8947 */ /* 0x008fea0003800000 */
.L_x_157:
[----:B---3--:R-:W-:-:S07]  /*4f80*/  MOV R0, UR21 ;  /* 0x0000001500007c02 */ /* 0x008fce0008000f00 */
.L_x_95:
[----:B---3--:R-:W-:-:S04]  /*4f90*/  SHF.L.U32 R3, R15, 0x1f, RZ ;  /* 0x0000001f0f037819 */ /* 0x008fc800000006ff */
[----:B------:R3:W4:Y:S03]  /*4fa0*/  SYNCS.PHASECHK.TRANS64.TRYWAIT P0, [R0+URZ+0x48], R3 ;  /* 0x00004803000075a7 */ /* 0x00072600080011ff */
[----:B----4-:R-:W-:Y:S05]  /*4fb0*/  @!P0 NANOSLEEP.SYNCS 0x989680 ;  /* 0x009896800000895d */ /* 0x010fea0003900000 */
[----:B------:R-:W4:Y:S02]  /*4fc0*/  @!P0 SYNCS.PHASECHK.TRANS64 P0, [R0+URZ+0x48], R3 ;  /* 0x00004803000085a7 */ /* 0x000f2400080010ff */
[----:B-12-4-:R-:W-:Y:S05]  /*4fd0*/  @P0 EXIT ;  /* 0x000000000000094d */ /* 0x016fea0003800000 */
[----:B------:R-:W-:Y:S05]  /*4fe0*/  BRA `(.L_x_95) ;  /* 0xfffffffc00e87947 */ /* 0x000fea000383ffff */
.L_x_84:
[----:B------:R-:W-:-:S06]  /*4ff0*/  UISETP.GE.AND UP0, UPT, UR18, 0x4, UPT ;  /* 0x000000041200788c */ /* 0x000fcc000bf06270 */
[----:B------:R-:W-:-:S13]  /*5000*/  PLOP3.LUT P0, PT, PT, PT, UP0, 0x80, 0x8 ;  /* 0x000000000008781c */ /* 0x000fda0003f0f008 */
[----:B------:R-:W-:Y:S05]  /*5010*/  @!P0 EXIT ;  /* 0x000000000000894d */ /* 0x000fea0003800000 */
[----:B------:R-:W-:Y:S01]  /*5020*/  BAR.SYNC.DEFER_BLOCKING 0x6, 0xa0 ;  /* 0x0182800000007b1d */ /* 0x000fe20000010000 */
[C---:B------:R-:W-:Y:S01]  /*5030*/  IMAD.SHL.U32 R2, R154.reuse, 0x40, RZ ;  /* 0x000000409a027824 */ /* 0x040fe200078e00ff */
[C---:B------:R-:W-:Y:S01]  /*5040*/  R2P PR, R154.reuse, 0x6 ;  /* 0x000000069a007804 */ /* 0x040fe20000000000 */
[----:B------:R-:W-:Y:S01]  /*5050*/  IMAD.MOV.U32 R151, RZ, RZ, 0x20 ;  /* 0x00000020ff977424 */ /* 0x000fe200078e00ff */
[----:B------:R-:W-:Y:S01]  /*5060*/  CS2R R148, SRZ ;  /* 0x0000000000947805 */ /* 0x000fe2000001ff00 */
[C---:B------:R-:W-:Y:S01]  /*5070*/  IMAD.U32 R69, R154.reuse, 0x10000, RZ ;  /* 0x000100009a457824 */ /* 0x040fe200078e00ff */
[----:B------:R-:W-:Y:S02]  /*5080*/  UMOV UR44, 0x400 ;  /* 0x00000400002c7882 */ /* 0x000fe40000000000 */
[----:B------:R-:W1:Y:S01]  /*5090*/  LDC.64 R138, c[0x0][0x8b0] ;  /* 0x00022c00ff8a7b82 */ /* 0x000e620000000a00 */
[----:B------:R-:W-:Y:S01]  /*50a0*/  ULEA UR44, UR46, UR44, 0x18 ;  /* 0x0000002c2e2c7291 */ /* 0x000fe2000f8ec0ff */
[----:B------:R-:W-:Y:S01]  /*50b0*/  IMAD.SHL.U32 R135, R154, 0x8, RZ ;  /* 0x000000089a877824 */ /* 0x000fe200078e00ff */
[----:B------:R-:W-:Y:S01]  /*50c0*/  LOP3.LUT R6, R2, 0x180, RZ, 0xc0, !PT ;  /* 0x0000018002067812 */ /* 0x000fe200078ec0ff */
[----:B------:R-:W-:Y:S01]  /*50d0*/  IMAD.MOV.U32 R152, RZ, RZ, 0x10 ;  /* 0x00000010ff987424 */ /* 0x000fe200078e00ff */
[----:B------:R-:W-:Y:S01]  /*50e0*/  SEL R151, R151, 0xffffffe0, !P2 ;  /* 0xffffffe097977807 */ /* 0x000fe20005000000 */
[----:B------:R-:W-:Y:S01]  /*50f0*/  UIADD3 UR4, UPT, UPT, UR44, 0x4200, URZ ;  /* 0x000042002c047890 */ /* 0x000fe2000fffe0ff */
[----:B------:R-:W-:Y:S01]  /*5100*/  LOP3.LUT R69, R69, 0x600000, RZ, 0xc0, !PT ;  /* 0x0060000045457812 */ /* 0x000fe200078ec0ff */
[----:B------:R-:W2:Y:S01]  /*5110*/  LDC.64 R136, c[0x0][0x8a8] ;  /* 0x00022a00ff887b82 */ /* 0x000ea20000000a00 */
[----:B------:R-:W-:Y:S01]  /*5120*/  LOP3.LUT R135, R6, 0x30, R135, 0xf8, !PT ;  /* 0x0000003006877812 */ /* 0x000fe200078ef887 */
[----:B------:R-:W-:Y:S01]  /*5130*/  IMAD.MOV.U32 R68, RZ, RZ, RZ ;  /* 0x000000ffff447224 */ /* 0x000fe200078e00ff */
[----:B------:R-:W-:Y:S01]  /*5140*/  SEL R152, R152, 0xfffffff0, !P1 ;  /* 0xfffffff098987807 */ /* 0x000fe20004800000 */
[----:B------:R-:W-:Y:S01]  /*5150*/  IMAD.MOV.U32 R145, RZ, RZ, RZ ;  /* 0x000000ffff917224 */ /* 0x000fe200078e00ff */
[----:B------:R-:W-:-:S02]  /*5160*/  SHF.R.S32.HI R3, RZ, 0x4, R151 ;  /* 0x00000004ff037819 */ /* 0x000fc40000011497 */
[----:B------:R-:W-:Y:S02]  /*5170*/  CS2R R146, SRZ ;  /* 0x0000000000927805 */ /* 0x000fe4000001ff00 */
[----:B------:R-:W-:Y:S01]  /*5180*/  LOP3.LUT R135, R135, 0x1e40, R2, 0xf8, !PT ;  /* 0x00001e4087877812 */ /* 0x000fe200078ef802 */
[----:B------:R-:W-:Y:S01]  /*5190*/  IMAD.U32 R153, RZ, RZ, UR4 ;  /* 0x00000004ff997e24 */ /* 0x000fe2000f8e00ff */
[----:B------:R-:W3:Y:S01]  /*51a0*/  LDS R0, [UR44+0x110] ;  /* 0x0001102cff007984 */ /* 0x000ee20008000800 */
[----:B------:R-:W-:Y:S01]  /*51b0*/  LOP3.LUT R154, R154, 0x60, RZ, 0xc0, !PT ;  /* 0x000000609a9a7812 */ /* 0x000fe200078ec0ff */
[----:B------:R-:W4:Y:S01]  /*51c0*/  LDCU UR58, c[0x0][0x370] ;  /* 0x00006e00ff3a77ac */ /* 0x000f220008000800 */
[----:B------:R-:W-:Y:S01]  /*51d0*/  LEA.HI.SX32 R150, R152, R3, 0x1c ;  /* 0x0000000398967211 */ /* 0x000fe200078fe2ff */
[----:B------:R-:W1:Y:S01]  /*51e0*/  LDCU UR43, c[0x0][0xb0c] ;  /* 0x00016180ff2b77ac */ /* 0x000e620008000800 */
[----:B------:R-:W1:Y:S01]  /*51f0*/  LDCU UR39, c[0x0][0xb30] ;  /* 0x00016600ff2777ac */ /* 0x000e620008000800 */
[----:B------:R-:W1:Y:S01]  /*5200*/  LDCU.64 UR56, c[0x0][0x888] ;  /* 0x00011100ff3877ac */ /* 0x000e620008000a00 */
[----:B------:R-:W1:Y:S01]  /*5210*/  LDCU.64 UR40, c[0x0][0xb28] ;  /* 0x00016500ff2877ac */ /* 0x000e620008000a00 */
[----:B------:R-:W1:Y:S01]  /*5220*/  LDCU.64 UR60, c[0x0][0x890] ;  /* 0x00011200ff3c77ac */ /* 0x000e620008000a00 */
[----:B------:R-:W1:Y:S01]  /*5230*/  LDCU.128 UR52, c[0x0][0xb10] ;  /* 0x00016200ff3477ac */ /* 0x000e620008000c00 */
[----:B------:R-:W1:Y:S01]  /*5240*/  LDCU UR47, c[0x0][0x374] ;  /* 0x00006e80ff2f77ac */ /* 0x000e620008000800 */
[----:B------:R-:W-:Y:S01]  /*5250*/  UIADD3 UR62, UPT, UPT, UR44, 0x200, URZ ;  /* 0x000002002c3e7890 */ /* 0x000fe2000fffe0ff */
[----:B-1234-:R-:W-:-:S11]  /*5260*/  IMAD.IADD R69, R0, 0x1, R69 ;  /* 0x0000000100457824 */ /* 0x01efd600078e0245 */
.L_x_121:
[----:B------:R-:W-:Y:S02]  /*5270*/  LEA R3, R145, UR44, 0x3 ;  /* 0x0000002c91037c11 */ /* 0x000fe4000f8e18ff */
[----:B------:R-:W-:Y:S02]  /*5280*/  SHF.L.U32 R0, R147, 0x1f, RZ ;  /* 0x0000001f93007819 */ /* 0x000fe400000006ff */
[----:B------:R-:W-:Y:S02]  /*5290*/  LEA R5, R145, UR44, 0x4 ;  /* 0x0000002c91057c11 */ /* 0x000fe4000f8e20ff */
[----:B-1----:R-:W1:Y:S02]  /*52a0*/  SYNCS.PHASECHK.TRANS64.TRYWAIT P0, [R3+URZ+0x60], R0 ;  /* 0x00006000030075a7 */ /* 0x002e6400080011ff */
[----:B-1----:R-:W-:Y:S05]  /*52b0*/  @!P0 BRA `(.L_x_96) ;  /* 0x0000004400148947 */ /* 0x002fea0003800000 */
.L_x_158:
        /* <DEDUP_REMOVED lines=11> */
[----:B------:R-:W-:Y:S01]  /*5370*/  PLOP3.LUT P0, PT, PT, PT, UP1, 0x80, 0x8 ;  /* 0x000000000008781c */ /* 0x000fe20003f0f018 */
[----:B------:R-:W-:Y:S11]  /*5380*/  UP2UR UR45, UPR, URZ, 0x2 ;  /* 0x00000002ff2d7883 */ /* 0x000ff60008000000 */
[----:B------:R-:W-:Y:S01]  /*5390*/  @!UPT UIADD3 URZ, UPT, UPT, URZ, URZ, URZ ;  /* 0x000000fffffff290 */ /* 0x000fe2000fffe0ff */
[----:B-1----:R-:W-:Y:S02]  /*53a0*/  @P0 SHF.R.U32.HI R0, RZ, 0x10, R5 ;  /* 0x00000010ff000819 */ /* 0x002fe40000011605 */
        /* <DEDUP_REMOVED lines=12> */
[----:B------:R-:W2:Y:S01]  /*5470*/  LDCU UR12, c[0x0][0xb20] ;  /* 0x00016400ff0c77ac */ /* 0x000ea20008000800 */
[----:B------:R-:W-:Y:S02]  /*5480*/  UIMAD.WIDE.U32 UR4, UR47, UR55, URZ ;  /* 0x000000372f0472a5 */ /* 0x000fe4000f8e00ff */
[----:B------:R-:W-:Y:S02]  /*5490*/  UIMAD.WIDE.U32 UR6, UR58, UR52, URZ ;  /* 0x000000343a0672a5 */ /* 0x000fe4000f8e00ff */
[----:B------:R-:W-:Y:S02]  /*54a0*/  UISETP.NE.AND UP0, UPT, UR54, 0x1, UPT ;  /* 0x000000013600788c */ /* 0x000fe4000bf05270 */
[----:B------:R-:W-:Y:S02]  /*54b0*/  UIMAD.WIDE.U32 UR8, UR37, UR55, URZ ;  /* 0x00000037250872a5 */ /* 0x000fe4000f8e00ff */
[----:B------:R-:W-:Y:S02]  /*54c0*/  UIMAD.WIDE.U32 UR10, UR38, UR52, URZ ;  /* 0x00000034260a72a5 */ /* 0x000fe4000f8e00ff */
[----:B------:R-:W-:Y:S02]  /*54d0*/  UISETP.NE.AND UP1, UPT, UR43, 0x1, UPT ;  /* 0x000000012b00788c */ /* 0x000fe4000bf25270 */
[----:B------:R-:W-:Y:S01]  /*54e0*/  UISETP.NE.AND UP2, UPT, UR42, 0x1, UPT ;  /* 0x000000012a00788c */ /* 0x000fe2000bf45270 */
[----:B------:R-:W-:Y:S02]  /*54f0*/  UMOV UR4, UR5 ;  /* 0x0000000500047c82 */ /* 0x000fe40008000000 */
[----:B--2---:R-:W-:Y:S03]  /*5500*/  USHF.R.U32.HI UR5, URZ, UR12, UR4 ;  /* 0x0000000cff057299 */ /* 0x004fe60008011604 */
[----:B------:R-:W-:Y:S02]  /*5510*/  UMOV UR4, UR7 ;  /* 0x0000000700047c82 */ /* 0x000fe40008000000 */
[----:B------:R-:W-:Y:S02]  /*5520*/  USHF.R.U32.HI UR7, URZ, UR53, UR4 ;  /* 0x00000035ff077299 */ /* 0x000fe40008011604 */
[----:B------:R-:W-:Y:S02]  /*5530*/  USEL UR4, UR47, UR5, !UP0 ;  /* 0x000000052f047287 */ /* 0x000fe4000c000000 */
[----:B------:R-:W-:Y:S01]  /*5540*/  USEL UR7, UR58, UR7, !UP1 ;  /* 0x000000073a077287 */ /* 0x000fe2000c800000 */
[----:B------:R-:W-:Y:S01]  /*5550*/  UMOV UR5, UR9 ;  /* 0x0000000900057c82 */ /* 0x000fe20008000000 */
[----:B------:R-:W-:Y:S02]  /*5560*/  UIMAD.WIDE.U32 UR8, UR4, UR40, URZ ;  /* 0x00000028040872a5 */ /* 0x000fe4000f8e00ff */
[----:B------:R-:W-:Y:S03]  /*5570*/  USHF.R.U32.HI UR6, URZ, UR12, UR5 ;  /* 0x0000000cff067299 */ /* 0x000fe60008011605 */
[----:B------:R-:W-:Y:S01]  /*5580*/  UMOV UR5, UR11 ;  /* 0x0000000b00057c82 */ /* 0x000fe20008000000 */
[----:B------:R-:W-:Y:S02]  /*5590*/  UIMAD.WIDE.U32 UR10, UR7, UR40, URZ ;  /* 0x00000028070a72a5 */ /* 0x000fe4000f8e00ff */
[----:B------:R-:W-:Y:S02]  /*55a0*/  USHF.R.U32.HI UR12, URZ, UR53, UR5 ;  /* 0x00000035ff0c7299 */ /* 0x000fe40008011605 */
[----:B------:R-:W-:Y:S01]  /*55b0*/  USEL UR6, UR37, UR6, !UP0 ;  /* 0x0000000625067287 */ /* 0x000fe2000c000000 */
[----:B------:R-:W-:Y:S02]  /*55c0*/  UMOV UR5, UR9 ;  /* 0x0000000900057c82 */ /* 0x000fe40008000000 */
[----:B------:R-:W-:Y:S01]  /*55d0*/  UMOV UR10, UR11 ;  /* 0x0000000b000a7c82 */ /* 0x000fe20008000000 */
[----:B------:R-:W-:Y:S02]  /*55e0*/  @UP2 USHF.R.U32.HI UR4, URZ, UR41, UR5 ;  /* 0x00000029ff042299 */ /* 0x000fe40008011605 */
[----:B------:R-:W-:Y:S02]  /*55f0*/  @UP2 USHF.R.U32.HI UR7, URZ, UR41, UR10 ;  /* 0x00000029ff072299 */ /* 0x000fe4000801160a */
[----:B------:R-:W-:Y:S02]  /*5600*/  UIMAD UR4, UR42, UR4, URZ ;  /* 0x000000042a0472a4 */ /* 0x000fe4000f8e02ff */
[----:B------:R-:W-:Y:S02]  /*5610*/  UIMAD.WIDE.U32 UR10, UR6, UR40, URZ ;  /* 0x00000028060a72a5 */ /* 0x000fe4000f8e00ff */
[----:B------:R-:W-:Y:S02]  /*5620*/  USEL UR5, UR38, UR12, !UP1 ;  /* 0x0000000c26057287 */ /* 0x000fe4000c800000 */
[----:B------:R-:W-:Y:S02]  /*5630*/  UIMAD UR8, UR42, UR7, URZ ;  /* 0x000000072a0872a4 */ /* 0x000fe4000f8e02ff */
[----:B------:R-:W-:Y:S03]  /*5640*/  UISETP.GE.AND UP0, UPT, UR6, UR4, UPT ;  /* 0x000000040600728c */ /* 0x000fe6000bf06270 */
[----:B------:R-:W-:Y:S01]  /*5650*/  UMOV UR4, UR11 ;  /* 0x0000000b00047c82 */ /* 0x000fe20008000000 */
[----:B------:R-:W-:Y:S02]  /*5660*/  UISETP.GE.OR UP0, UPT, UR5, UR8, UP0 ;  /* 0x000000080500728c */ /* 0x000fe40008706670 */
[----:B------:R-:W-:Y:S02]  /*5670*/  USHF.R.U32.HI UR4, URZ, UR41, UR4 ;  /* 0x00000029ff047299 */ /* 0x000fe40008011604 */
[----:B------:R-:W-:Y:S02]  /*5680*/  UIMAD.WIDE.U32 UR8, UR5, UR40, URZ ;  /* 0x00000028050872a5 */ /* 0x000fe4000f8e00ff */
[----:B------:R-:W-:Y:S02]  /*5690*/  USEL UR11, UR6, UR4, !UP2 ;  /* 0x00000004060b7287 */ /* 0x000fe4000d000000 */
[----:B------:R-:W-:Y:S02]  /*56a0*/  UIADD3 UR8, UPT, UPT, -UR5, URZ, URZ ;  /* 0x000000ff05087290 */ /* 0x000fe4000fffe1ff */
[----:B------:R-:W-:Y:S01]  /*56b0*/  UIADD3 UR10, UPT, UPT, -UR11, URZ, URZ ;  /* 0x000000ff0b0a7290 */ /* 0x000fe2000fffe1ff */
[----:B------:R-:W-:Y:S01]  /*56c0*/  @!UP0 UMOV UR4, UR9 ;  /* 0x0000000900048c82 */ /* 0x000fe20008000000 */
[----:B------:R-:W-:Y:S02]  /*56d0*/  UIADD3 UR9, UPT, UPT, -UR6, URZ, URZ ;  /* 0x000000ff06097290 */ /* 0x000fe4000fffe1ff */
[----:B------:R-:W-:Y:S02]  /*56e0*/  @!UP0 USHF.R.U32.HI UR4, URZ, UR41, UR4 ;  /* 0x00000029ff048299 */ /* 0x000fe40008011604 */
[----:B------:R-:W-:Y:S02]  /*56f0*/  UIMAD UR10, UR42, UR10, UR6 ;  /* 0x0000000a2a0a72a4 */ /* 0x000fe4000f8e0206 */
[----:B------:R-:W-:Y:S04]  /*5700*/  @!UP0 USEL UR4, UR5, UR4, !UP2 ;  /* 0x0000000405048287 */ /* 0x000fe8000d000000 */
[----:B------:R-:W-:Y:S02]  /*5710*/  @!UP0 UIMAD UR10, UR7, UR10, UR4 ;  /* 0x0000000a070a82a4 */ /* 0x000fe4000f8e0204 */
[----:B------:R-:W-:Y:S02]  /*5720*/  @!UP0 UIADD3 UR11, UPT, UPT, UR11, -UR4, URZ ;  /* 0x800000040b0b8290 */ /* 0x000fe4000fffe0ff */
[----:B------:R-:W-:Y:S02]  /*5730*/  UIMAD UR7, UR43, UR8, UR38 ;  /* 0x000000082b0772a4 */ /* 0x000fe4000f8e0226 */
[----:B------:R-:W-:Y:S02]  /*5740*/  @!UP0 UIMAD UR6, UR11, UR42, UR5 ;  /* 0x0000002a0b0682a4 */ /* 0x000fe4000f8e0205 */
[----:B------:R-:W-:Y:S01]  /*5750*/  UIMAD UR4, UR54, UR9, UR37 ;  /* 0x00000009360472a4 */ /* 0x000fe2000f8e0225 */
[----:B------:R-:W-:Y:S02]  /*5760*/  @!UP0 UMOV UR5, UR10 ;  /* 0x0000000a00058c82 */ /* 0x000fe40008000000 */
[----:B------:R-:W-:Y:S02]  /*5770*/  UIMAD UR38, UR5, UR43, UR7 ;  /* 0x0000002b052672a4 */ /* 0x000fe4000f8e0207 */
[----:B------:R-:W-:Y:S11]  /*5780*/  UIMAD UR37, UR6, UR54, UR4 ;  /* 0x00000036062572a4 */ /* 0x000ff6000f8e0204 */
[----:B------:R-:W-:Y:S01]  /*5790*/  @!UPT UIADD3 URZ, UPT, UPT, URZ, URZ, URZ ;  /* 0x000000fffffff290 */ /* 0x000fe2000fffe0ff */
.L_x_97:
[----:B------:R-:W-:Y:S01]  /*57a0*/  UISETP.NE.AND UP0, UPT, UR39, 0x1, UPT ;  /* 0x000000012700788c */ /* 0x000fe2000bf05270 */
[----:B------:R-:W-:Y:S01]  /*57b0*/  IADD3 R145, PT, PT, R145, 0x1, RZ ;  /* 0x0000000191917810 */ /* 0x000fe20007ffe0ff */
[----:B------:R-:W-:Y:S02]  /*57c0*/  USHF.L.U32 UR50, UR16, 0x7, URZ ;  /* 0x0000000710327899 */ /* 0x000fe400080006ff */
[----:B------:R-:W-:Y:S07]  /*57d0*/  USHF.L.U32 UR49, UR20, 0x7, URZ ;  /* 0x0000000714317899 */ /* 0x000fee00080006ff */
[----:B------:R-:W2:Y:S01]  /*57e0*/  @!UP0 LDCU.128 UR12, c[0x0][0xb10] ;  /* 0x00016200ff0c87ac */ /* 0x000ea20008000c00 */
[----:B------:R-:W3:Y:S01]  /*57f0*/  @!UP0 LDCU UR5, c[0x0][0xb0c] ;  /* 0x00016180ff0587ac */ /* 0x000ee20008000800 */
[----:B------:R-:W4:Y:S01]  /*5800*/  @!UP0 LDCU UR10, c[0x0][0xb20] ;  /* 0x00016400ff0a87ac */ /* 0x000f220008000800 */
[----:B--2---:R-:W-:Y:S02]  /*5810*/  UIMAD.WIDE.U32 UR8, UR38, UR12, URZ ;  /* 0x0000000c260872a5 */ /* 0x004fe4000f8e00ff */
[----:B------:R-:W-:Y:S02]  /*5820*/  UIMAD.WIDE.U32 UR6, UR37, UR15, URZ ;  /* 0x0000000f250672a5 */ /* 0x000fe4000f8e00ff */
[----:B------:R-:W-:Y:S03]  /*5830*/  @!UP0 UISETP.NE.AND UP1, UPT, UR14, 0x1, UPT ;  /* 0x000000010e00888c */ /* 0x000fe6000bf25270 */
[----:B------:R-:W-:Y:S01]  /*5840*/  @!UP0 UMOV UR4, UR9 ;  /* 0x0000000900048c82 */ /* 0x000fe20008000000 */
[----:B---3--:R-:W-:Y:S02]  /*5850*/  @!UP0 UISETP.NE.AND UP2, UPT, UR5, 0x1, UPT ;  /* 0x000000010500888c */ /* 0x008fe4000bf45270 */
[----:B------:R-:W-:Y:S01]  /*5860*/  @!UP0 USHF.R.U32.HI UR4, URZ, UR13, UR4 ;  /* 0x0000000dff048299 */ /* 0x000fe20008011604 */
[----:B------:R-:W-:Y:S02]  /*5870*/  @!UP0 UMOV UR6, UR7 ;  /* 0x0000000700068c82 */ /* 0x000fe40008000000 */
[----:B----4-:R-:W-:Y:S02]  /*5880*/  @!UP0 USHF.R.U32.HI UR6, URZ, UR10, UR6 ;  /* 0x0000000aff068299 */ /* 0x010fe40008011606 */
[----:B------:R-:W-:Y:S02]  /*5890*/  @!UP0 USEL UR7, UR38, UR4, !UP2 ;  /* 0x0000000426078287 */ /* 0x000fe4000d000000 */
[----:B------:R-:W-:Y:S04]  /*58a0*/  @!UP0 USEL UR6, UR37, UR6, !UP1 ;  /* 0x0000000625068287 */ /* 0x000fe8000c800000 */
[----:B------:R-:W-:Y:S02]  /*58b0*/  @!UP0 UIADD3 UR4, UPT, UPT, -UR7, UR6, URZ ;  /* 0x0000000607048290 */ /* 0x000fe4000fffe1ff */
[----:B------:R-:W-:Y:S02]  /*58c0*/  @!UP0 UIADD3 UR6, UPT, UPT, UR7, -UR6, URZ ;  /* 0x8000000607068290 */ /* 0x000fe4000fffe0ff */
[----:B------:R-:W-:Y:S02]  /*58d0*/  @!UP0 UIMAD UR38, UR4, UR5, UR38 ;  /* 0x00000005042682a4 */ /* 0x000fe4000f8e0226 */
[----:B------:R-:W-:Y:S02]  /*58e0*/  @!UP0 UIMAD UR37, UR6, UR14, UR37 ;  /* 0x0000000e062582a4 */ /* 0x000fe4000f8e0225 */
[----:B------:R-:W-:Y:S09]  /*58f0*/  ULOP3.LUT UP0, URZ, UR62, 0x1b0, URZ, 0xc0, !UPT ;  /* 0x000001b03eff7892 */ /* 0x000ff2000f80c0ff */
[----:B------:R-:W-:Y:S05]  /*5900*/  BRA.U !UP0, `(.L_x_98) ;  /* 0x0000000108407547 */ /* 0x000fea000b800000 */
[----:B------:R-:W2:Y:S01]  /*5910*/  LDCU.64 UR8, c[0x4][0x80] ;  /* 0x01001000ff0877ac */ /* 0x000ea20008000a00 */
[----:B------:R-:W-:Y:S01]  /*5920*/  MOV R3, 0x0 ;  /* 0x0000000000037802 */ /* 0x000fe20000000f00 */
[----:B------:R-:W-:Y:S02]  /*5930*/  HFMA2 R12, -RZ, RZ, 0, 5.9604644775390625e-08 ;  /* 0x00000001ff0c7431 */ /* 0x000fe400000001ff */
[----:B------:R-:W-:Y:S02]  /*5940*/  IMAD.MOV.U32 R8, RZ, RZ, 0x70 ;  /* 0x00000070ff087424 */ /* 0x000fe400078e00ff */
[----:B------:R-:W-:Y:S01]  /*5950*/  IMAD.MOV.U32 R13, RZ, RZ, RZ ;  /* 0x000000ffff0d7224 */ /* 0x000fe200078e00ff */
[----:B------:R-:W3:Y:S01]  /*5960*/  LDCU.64 UR6, c[0x4][0x88] ;  /* 0x01001100ff0677ac */ /* 0x000ee20008000a00 */
[----:B------:R-:W4:Y:S01]  /*5970*/  LDC.64 R2, c[0x4][R3] ;  /* 0x0100000003027b82 */ /* 0x000f220000000a00 */
[----:B------:R-:W1:Y:S01]  /*5980*/  LDCU.64 UR4, c[0x4][0x8] ;  /* 0x01000100ff0477ac */ /* 0x000e620008000a00 */
[----:B--2---:R-:W-:Y:S01]  /*5990*/  MOV R5, UR9 ;  /* 0x0000000900057c02 */ /* 0x004fe20008000f00 */
[----:B------:R-:W-:Y:S01]  /*59a0*/  IMAD.U32 R4, RZ, RZ, UR8 ;  /* 0x00000008ff047e24 */ /* 0x000fe2000f8e00ff */
[----:B---3--:R-:W-:Y:S01]  /*59b0*/  MOV R7, UR7 ;  /* 0x0000000700077c02 */ /* 0x008fe20008000f00 */
[----:B------:R-:W-:Y:S01]  /*59c0*/  IMAD.U32 R6, RZ, RZ, UR6 ;  /* 0x00000006ff067e24 */ /* 0x000fe2000f8e00ff */
[----:B-1----:R-:W-:Y:S01]  /*59d0*/  MOV R11, UR5 ;  /* 0x00000005000b7c02 */ /* 0x002fe20008000f00 */
[----:B------:R-:W-:Y:S02]  /*59e0*/  IMAD.U32 R10, RZ, RZ, UR4 ;  /* 0x00000004ff0a7e24 */ /* 0x000fe4000f8e00ff */
[----:B------:R-:W-:Y:S07]  /*59f0*/  LEPC R20, `(.L_x_98) ;  /* 0x000000001014794e */ /* 0x000fee0000000000 */
[----:B----45:R-:W-:Y:S05]  /*5a00*/  CALL.ABS.NOINC R2 ;  /* 0x0000000002007343 */ /* 0x030fea0003c00000 */
.L_x_98:
[----:B------:R-:W-:Y:S01]  /*5a10*/  LOP3.LUT P0, RZ, R153, 0x1b0, RZ, 0xc0, !PT ;  /* 0x000001b099ff7812 */ /* 0x000fe2000780c0ff */
[----:B------:R-:W-:Y:S11]  /*5a20*/  BSSY.RECONVERGENT B6, `(.L_x_99) ;  /* 0x0000013000067945 */ /* 0x000ff60003800200 */
[----:B------:R-:W-:Y:S01]  /*5a30*/  @!UPT UIADD3 URZ, UPT, UPT, URZ, URZ, URZ ;  /* 0x000000fffffff290 */ /* 0x000fe2000fffe0ff */
[----:B------:R-:W-:Y:S05]  /*5a40*/  @!P0 BRA `(.L_x_100) ;  /* 0x0000000000408947 */ /* 0x000fea0003800000 */
        /* <DEDUP_REMOVED lines=16> */
.L_x_100:
[----:B------:R-:W-:Y:S05]  /*5b50*/  BSYNC.RECONVERGENT B6 ;  /* 0x0000000000067941 */ /* 0x000fea0003800200 */
.L_x_99:
[----:B------:R-:W-:Y:S01]  /*5b60*/  R2UR UR4, R143 ;  /* 0x000000008f0472ca */ /* 0x000fe200000e0000 */
[----:B------:R-:W-:Y:S01]  /*5b70*/  UISETP.NE.U32.AND UP0, UPT, UR60, URZ, UPT ;  /* 0x000000ff3c00728c */ /* 0x000fe2000bf05070 */
[----:B------:R-:W-:Y:S02]  /*5b80*/  ISETP.NE.U32.AND P4, PT, R138, RZ, PT ;  /* 0x000000ff8a00720c */ /* 0x000fe40003f85070 */
[----:B------:R-:W-:Y:S01]  /*5b90*/  ISETP.NE.U32.AND P2, PT, RZ, UR56, PT ;  /* 0x00000038ff007c0c */ /* 0x000fe2000bf45070 */
[----:B------:R-:W-:Y:S01]  /*5ba0*/  UISETP.NE.AND.EX UP1, UPT, UR61, URZ, UPT, UP0 ;  /* 0x000000ff3d00728c */ /* 0x000fe2000bf25300 */
[----:B------:R-:W-:Y:S01]  /*5bb0*/  ISETP.NE.AND.EX P4, PT, R139, RZ, PT, P4 ;  /* 0x000000ff8b00720c */ /* 0x000fe20003f85340 */
[----:B------:R-:W-:Y:S01]  /*5bc0*/  UPLOP3.LUT UP0, UPT, UPT, UPT, UPT, 0x40, 0x4 ;  /* 0x000000000004789c */ /* 0x000fe20003f0e870 */
[----:B------:R-:W-:Y:S05]  /*5bd0*/  ISETP.NE.AND.EX P2, PT, RZ, UR57, PT, P2 ;  /* 0x00000039ff007c0c */ /* 0x000fea000bf45320 */
[----:B------:R-:W-:Y:S06]  /*5be0*/  UISETP.NE.AND UP2, UPT, UR4, URZ, UPT ;  /* 0x000000ff0400728c */ /* 0x000fec000bf45270 */
[----:B------:R-:W-:Y:S05]  /*5bf0*/  PLOP3.LUT P1, PT, PT, PT, UP2, 0x80, 0x8 ;  /* 0x000000000008781c */ /* 0x000fea0003f2f028 */
[----:B------:R-:W-:Y:S06]  /*5c00*/  @UP2 UPLOP3.LUT UP0, UPT, UPT, UPT, UP1, 0x80, 0x8 ;  /* 0x000000000008289c */ /* 0x000fec0003f0f010 */
[----:B------:R-:W-:Y:S01]  /*5c10*/  PLOP3.LUT P0, PT, PT, PT, UP0, 0x80, 0x8 ;  /* 0x000000000008781c */ /* 0x000fe20003f0f008 */
[----:B------:R-:W-:Y:S01]  /*5c20*/  @!UPT UIADD3 URZ, UPT, UPT, URZ, URZ, URZ ;  /* 0x000000fffffff290 */ /* 0x000fe2000fffe0ff */
[----:B------:R-:W-:Y:S11]  /*5c30*/  BRA.U !UP1, `(.L_x_101) ;  /* 0x00000001093c7547 */ /* 0x000ff6000b800000 */
[----:B------:R-:W-:Y:S01]  /*5c40*/  UISETP.NE.U32.AND UP0, UPT, UR56, URZ, UPT ;  /* 0x000000ff3800728c */ /* 0x000fe2000bf05070 */
[----:B-1----:R-:W-:Y:S01]  /*5c50*/  HFMA2 R0, -RZ, RZ, 0, 5.9604644775390625e-08 ;  /* 0x00000001ff007431 */ /* 0x002fe200000001ff */
[----:B------:R-:W1:Y:S01]  /*5c60*/  LDCU.64 UR8, c[0x0][0x358] ;  /* 0x00006b00ff0877ac */ /* 0x000e620008000a00 */
[----:B------:R-:W-:Y:S01]  /*5c70*/  IMAD.MOV.U32 R140, RZ, RZ, 0x1 ;  /* 0x00000001ff8c7424 */ /* 0x000fe200078e00ff */
[----:B------:R-:W-:Y:S06]  /*5c80*/  UISETP.NE.AND.EX UP0, UPT, UR57, URZ, UPT, UP0 ;  /* 0x000000ff3900728c */ /* 0x000fec000bf05300 */
[----:B------:R-:W-:Y:S05]  /*5c90*/  PLOP3.LUT P3, PT, PT, PT, UP0, 0x80, 0x8 ;  /* 0x000000000008781c */ /* 0x000fea0003f6f008 */
[----:B------:R-:W2:Y:S01]  /*5ca0*/  @UP0 LDCU.64 UR4, c[0x0][0x888] ;  /* 0x00011100ff0407ac */ /* 0x000ea20008000a00 */
[----:B------:R-:W-:Y:S07]  /*5cb0*/  @UP0 UIMAD UR6, UR36, UR60, URZ ;  /* 0x0000003c240602a4 */ /* 0x000fee000f8e02ff */
[----:B------:R-:W-:Y:S01]  /*5cc0*/  @!P3 PRMT R140, R0, 0x7610, R140 ;  /* 0x00007610008cb816 */ /* 0x000fe2000000008c */
[----:B--2---:R-:W-:Y:S06]  /*5cd0*/  @UP0 UIMAD.WIDE UR4, UR6, 0x4, UR4 ;  /* 0x00000004060408a5 */ /* 0x004fec000f8e0204 */
[----:B------:R-:W-:Y:S01]  /*5ce0*/  IMAD.U32 R2, RZ, RZ, UR4 ;  /* 0x00000004ff027e24 */ /* 0x000fe2000f8e00ff */
[----:B------:R-:W-:Y:S04]  /*5cf0*/  MOV R3, UR5 ;  /* 0x0000000500037c02 */ /* 0x000fe80008000f00 */
[----:B------:R-:W2:Y:S01]  /*5d00*/  @!UP0 LDCU UR4, c[0x0][0x880] ;  /* 0x00011000ff0487ac */ /* 0x000ea20008000800 */
[----:B-1---5:R3:W5:Y:S02]  /*5d10*/  @P3 LDG.E R72, desc[UR8][R2.64] ;  /* 0x0000000802483981 */ /* 0x022764000c1e1900 */
[----:B--23--:R-:W-:Y:S02]  /*5d20*/  @!P3 IMAD.U32 R72, RZ, RZ, UR4 ;  /* 0x00000004ff48be24 */ /* 0x00cfe4000f8e00ff */
.L_x_101:
[----:B------:R-:W-:Y:S05]  /*5d30*/  @!P4 BRA `(.L_x_102) ;  /* 0x000000000024c947 */ /* 0x000fea0003800000 */
[----:B------:R-:W-:Y:S01]  /*5d40*/  ISETP.NE.U32.AND P3, PT, R136, RZ, PT ;  /* 0x000000ff8800720c */ /* 0x000fe20003f65070 */
[----:B------:R-:W2:Y:S03]  /*5d50*/  LDCU.64 UR4, c[0x0][0x358] ;  /* 0x00006b00ff0477ac */ /* 0x000ea60008000a00 */
[----:B------:R-:W-:Y:S11]  /*5d60*/  ISETP.NE.AND.EX P3, PT, R137, RZ, PT, P3 ;  /* 0x000000ff8900720c */ /* 0x000ff60003f65330 */
[----:B------:R-:W-:Y:S02]  /*5d70*/  @!UPT UIADD3 URZ, UPT, UPT, URZ, URZ, URZ ;  /* 0x000000fffffff290 */ /* 0x000fe4000fffe0ff */
[----:B------:R-:W3:Y:S01]  /*5d80*/  @P3 LDC.64 R2, c[0x0][0x8a8] ;  /* 0x00022a00ff023b82 */ /* 0x000ee20000000a00 */
[----:B-1----:R-:W-:Y:S04]  /*5d90*/  @P3 IMAD R0, R138, UR36, RZ ;  /* 0x000000248a003c24 */ /* 0x002fe8000f8e02ff */
[----:B---3--:R-:W-:Y:S05]  /*5da0*/  @P3 IMAD.WIDE R2, R0, 0x4, R2 ;  /* 0x0000000400023825 */ /* 0x008fea00078e0202 */
[----:B--2--5:R2:W5:Y:S02]  /*5db0*/  @P3 LDG.E R70, desc[UR4][R2.64] ;  /* 0x0000000402463981 */ /* 0x024564000c1e1900 */
[----:B--2---:R-:W3:Y:S02]  /*5dc0*/  @!P3 LDC R70, c[0x0][0x8a0] ;  /* 0x00022800ff46bb82 */ /* 0x004ee40000000800 */
.L_x_102:
[----:B-----5:R-:W-:Y:S01]  /*5dd0*/  ISETP.NE.AND P4, PT, R72, RZ, PT ;  /* 0x000000ff4800720c */ /* 0x020fe20003f85270 */
[----:B------:R-:W-:Y:S01]  /*5de0*/  BSSY B1, `(.L_x_103) ;  /* 0x0000048000017945 */ /* 0x000fe20003800000 */
[----:B------:R-:W-:Y:S01]  /*5df0*/  SEL R7, RZ, 0xffffffff, P2 ;  /* 0xffffffffff077807 */ /* 0x000fe20001000000 */
[----:B------:R-:W-:Y:S01]  /*5e00*/  IMAD.MOV.U32 R78, RZ, RZ, 0x1 ;  /* 0x00000001ff4e7424 */ /* 0x000fe200078e00ff */
[----:B------:R-:W-:Y:S01]  /*5e10*/  LOP3.LUT P3, RZ, R140, 0xff, RZ, 0xc0, !PT ;  /* 0x000000ff8cff7812 */ /* 0x000fe2000786c0ff */
[----:B------:R-:W-:Y:S01]  /*5e20*/  IMAD R71, R68, 0x80, R69 ;  /* 0x0000008044477824 */ /* 0x000fe200078e0245 */
[----:B-1----:R-:W-:Y:S02]  /*5e30*/  @P1 SEL R0, RZ, 0xffffffff, P4 ;  /* 0xffffffffff001807 */ /* 0x002fe40002000000 */
[----:B------:R-:W-:Y:S02]  /*5e40*/  CS2R R98, SRZ ;  /* 0x0000000000627805 */ /* 0x000fe4000001ff00 */
[----:B------:R-:W-:Y:S02]  /*5e50*/  LEA R3, R148, UR44, 0x3 ;  /* 0x0000002c94037c11 */ /* 0x000fe4000f8e18ff */
[----:B------:R-:W-:Y:S02]  /*5e60*/  CS2R R96, SRZ ;  /* 0x0000000000607805 */ /* 0x000fe4000001ff00 */
[----:B------:R-:W-:Y:S02]  /*5e70*/  @P0 SEL R0, R7, R0, !P3 ;  /* 0x0000000007000207 */ /* 0x000fe40005800000 */
[----:B------:R-:W-:Y:S02]  /*5e80*/  CS2R R94, SRZ ;  /* 0x00000000005e7805 */ /* 0x000fe4000001ff00 */
[----:B------:R-:W-:Y:S02]  /*5e90*/  LEA R144, R68, UR44, 0x3 ;  /* 0x0000002c44907c11 */ /* 0x000fe4000f8e18ff */
[----:B------:R-:W-:Y:S02]  /*5ea0*/  CS2R R92, SRZ ;  /* 0x00000000005c7805 */ /* 0x000fe4000001ff00 */
[----:B------:R-:W-:Y:S02]  /*5eb0*/  @P1 LOP3.LUT R0, R0, 0x1, RZ, 0xc0, !PT ;  /* 0x0000000100001812 */ /* 0x000fe400078ec0ff */
[----:B------:R-:W-:Y:S02]  /*5ec0*/  CS2R R86, SRZ ;  /* 0x0000000000567805 */ /* 0x000fe4000001ff00 */
[----:B------:R-:W-:Y:S02]  /*5ed0*/  SHF.L.U32 R5, R149, 0x1f, RZ ;  /* 0x0000001f95057819 */ /* 0x000fe400000006ff */
[----:B------:R-:W-:Y:S02]  /*5ee0*/  CS2R R84, SRZ ;  /* 0x0000000000547805 */ /* 0x000fe4000001ff00 */
[----:B------:R-:W-:Y:S02]  /*5ef0*/  ISETP.NE.U32.OR P6, PT, R0, 0x1, !P1 ;  /* 0x000000010000780c */ /* 0x000fe40004fc5470 */
[----:B------:R-:W-:Y:S02]  /*5f00*/  CS2R R82, SRZ ;  /* 0x0000000000527805 */ /* 0x000fe4000001ff00 */
[----:B------:R-:W-:Y:S02]  /*5f10*/  PLOP3.LUT P2, PT, PT, PT, UP1, 0x80, 0x8 ;  /* 0x000000000008781c */ /* 0x000fe40003f4f018 */
[----:B------:R-:W-:Y:S02]  /*5f20*/  CS2R R80, SRZ ;  /* 0x0000000000507805 */ /* 0x000fe4000001ff00 */
[----:B------:R-:W-:Y:S02]  /*5f30*/  SEL R0, RZ, 0xffffffff, P4 ;  /* 0xffffffffff007807 */ /* 0x000fe40002000000 */
[----:B------:R-:W-:Y:S03]  /*5f40*/  P2R R88, PR, RZ, 0x40 ;  /* 0x00000040ff587803 */ /* 0x000fe60000000000 */
[----:B------:R-:W-:Y:S04]  /*5f50*/  @P6 SHF.L.U32 R2, R146, 0x1f, RZ ;  /* 0x0000001f92026819 */ /* 0x000fe800000006ff */
[----:B------:R-:W-:Y:S01]  /*5f60*/  @P2 SEL R0, R7, R0, !P3 ;  /* 0x0000000007002207 */ /* 0x000fe20005800000 */
[----:B------:R-:W1:Y:S03]  /*5f70*/  @P6 SYNCS.PHASECHK.TRANS64.TRYWAIT P1, [R3+URZ+0x30], R2 ;  /* 0x00003002030065a7 */ /* 0x000e6600080211ff */
[----:B------:R-:W-:Y:S04]  /*5f80*/  LOP3.LUT R0, R0, 0x1, RZ, 0xc0, !PT ;  /* 0x0000000100007812 */ /* 0x000fe800078ec0ff */
[----:B------:R-:W-:Y:S04]  /*5f90*/  ISETP.NE.U32.AND P5, PT, R0, 0x1, PT ;  /* 0x000000010000780c */ /* 0x000fe80003fa5070 */
[----:B------:R-:W-:Y:S01]  /*5fa0*/  P2R R79, PR, RZ, 0x20 ;  /* 0x00000020ff4f7803 */ /* 0x000fe20000000000 */
[----:B------:R2:W4:Y:S01]  /*5fb0*/  SYNCS.PHASECHK.TRANS64.TRYWAIT P0, [R144+URZ+0x80], R5 ;  /* 0x00008005900075a7 */ /* 0x00052200080011ff */
[----:B-1----:R-:W-:Y:S01]  /*5fc0*/  @P6 SEL R78, RZ, 0x1, !P1 ;  /* 0x00000001ff4e6807 */ /* 0x002fe20004800000 */
[----:B--2---:R-:W-:Y:S06]  /*5fd0*/  @!P6 BRA `(.L_x_104) ;  /* 0x0000000000a0e947 */ /* 0x004fec0003800000 */
[----:B------:R-:W-:Y:S01]  /*5fe0*/  @P5 IMAD R7, R148, 0x2000, R135 ;  /* 0x0000200094075824 */ /* 0x000fe200078e0287 */
[----:B------:R-:W-:Y:S01]  /*5ff0*/  ISETP.NE.AND P1, PT, R78, RZ, PT ;  /* 0x000000ff4e00720c */ /* 0x000fe20003f25270 */
[----:B------:R-:W-:Y:S01]  /*6000*/  BSSY B0, `(.L_x_105) ;  /* 0x0000011000007945 */ /* 0x000fe20003800000 */
[----:B------:R-:W-:Y:S01]  /*6010*/  CS2R R82, SRZ ;  /* 0x0000000000527805 */ /* 0x000fe2000001ff00 */
[----:B------:R-:W-:Y:S01]  /*6020*/  @P5 VIADD R9, R7, UR44 ;  /* 0x0000002c07095c36 */ /* 0x000fe20008000000 */
[----:B------:R-:W-:Y:S02]  /*6030*/  CS2R R80, SRZ ;  /* 0x0000000000507805 */ /* 0x000fe4000001ff00 */
[----:B------:R-:W-:Y:S02]  /*6040*/  CS2R R86, SRZ ;  /* 0x0000000000567805 */ /* 0x000fe4000001ff00 */
[----:B------:R-:W-:Y:S01]  /*6050*/  CS2R R84, SRZ ;  /* 0x0000000000547805 */ /* 0x000fe2000001ff00 */
[--C-:B------:R-:W-:Y:S01]  /*6060*/  @P5 IMAD.IADD R6, R152, 0x1, R9.reuse ;  /* 0x0000000198065824 */ /* 0x100fe200078e0209 */
[----:B------:R-:W-:Y:S01]  /*6070*/  CS2R R94, SRZ ;  /* 0x00000000005e7805 */ /* 0x000fe2000001ff00 */
[--C-:B------:R-:W-:Y:S01]  /*6080*/  @P5 IMAD.IADD R4, R151, 0x1, R9.reuse ;  /* 0x0000000197045824 */ /* 0x100fe200078e0209 */
[----:B------:R-:W-:Y:S01]  /*6090*/  CS2R R92, SRZ ;  /* 0x00000000005c7805 */ /* 0x000fe2000001ff00 */
[----:B------:R-:W-:Y:S01]  /*60a0*/  @P5 IMAD R2, R150, 0x10, R9 ;  /* 0x0000001096025824 */ /* 0x000fe200078e0209 */
[----:B------:R-:W-:Y:S02]  /*60b0*/  CS2R R98, SRZ ;  /* 0x0000000000627805 */ /* 0x000fe4000001ff00 */
[----:B------:R-:W-:Y:S01]  /*60c0*/  CS2R R96, SRZ ;  /* 0x0000000000607805 */ /* 0x000fe2000001ff00 */
[----:B------:R-:W-:Y:S06]  /*60d0*/  @P1 BRA `(.L_x_106) ;  /* 0x00000000000c1947 */ /* 0x000fec0003800000 */
[----:B------:R-:W-:Y:S04]  /*60e0*/  SHF.L.U32 R0, R146, 0x1f, RZ ;  /* 0x0000001f92007819 */ /* 0x000fe800000006ff */
[----:B------:R-:W1:Y:S02]  /*60f0*/  SYNCS.PHASECHK.TRANS64.TRYWAIT P1, [R3+URZ+0x30], R0 ;  /* 0x00003000030075a7 */ /* 0x000e6400080211ff */
[----:B-1----:R-:W-:Y:S05]  /*6100*/  @!P1 BRA `(.L_x_107) ;  /* 0x0000003400949947 */ /* 0x002fea0003800000 */
.L_x_106:
[----:B------:R-:W-:Y:S05]  /*6110*/  BSYNC B0 ;  /* 0x0000000000007941 */ /* 0x000fea0003800000 */
.L_x_105:
[----:B------:R-:W-:Y:S01]  /*6120*/  ISETP.NE.AND P1, PT, R79, RZ, PT ;  /* 0x000000ff4f00720c */ /* 0x000fe20003f25270 */
[----:B-1----:R-:W-:Y:S02]  /*6130*/  VIADD R3, R3, 0x40 ;  /* 0x0000004003037836 */ /* 0x002fe40000000000 */
[----:B------:R-:W-:Y:S02]  /*6140*/  IMAD.U32 R0, RZ, RZ, UR46 ;  /* 0x0000002eff007e24 */ /* 0x000fe4000f8e00ff */
[----:B------:R-:W-:Y:S03]  /*6150*/  VIADD R148, R148, 0x1 ;  /* 0x0000000194947836 */ /* 0x000fe60000000000 */
[----:B------:R-:W-:Y:S05]  /*6160*/  PRMT R0, R0, 0x654, R3 ;  /* 0x0000065400007816 */ /* 0x000fea0000000003 */
[----:B------:R1:W2:Y:S04]  /*6170*/  @P1 LDS.128 R80, [R7+UR44+0x200] ;  /* 0x0002002c07501984 */ /* 0x0002a80008000c00 */
[----:B------:R1:W1:Y:S04]  /*6180*/  @P1 LDS.128 R84, [R6+0x200] ;  /* 0x0002000006541984 */ /* 0x0002680000000c00 */
[----:B------:R1:W1:Y:S04]  /*6190*/  @P1 LDS.128 R92, [R4+0x200] ;  /* 0x00020000045c1984 */ /* 0x0002680000000c00 */
[----:B------:R1:W1:Y:S01]  /*61a0*/  @P1 LDS.128 R96, [R2+0x200] ;  /* 0x0002000002601984 */ /* 0x0002620000000c00 */
[C---:B------:R-:W-:Y:S01]  /*61b0*/  ISETP.NE.AND P1, PT, R148.reuse, 0x2, PT ;  /* 0x000000029400780c */ /* 0x040fe20003f25270 */
[----:B------:R-:W-:Y:S01]  /*61c0*/  @!PT LDS RZ, [RZ] ;  /* 0x00000000fffff984 */ /* 0x000fe20000000800 */
[----:B------:R-:W-:Y:S01]  /*61d0*/  @!PT LDS RZ, [RZ] ;  /* 0x00000000fffff984 */ /* 0x000fe20000000800 */
[----:B------:R-:W-:Y:S01]  /*61e0*/  @!PT LDS RZ, [RZ] ;  /* 0x00000000fffff984 */ /* 0x000fe20000000800 */
[----:B------:R-:W-:Y:S01]  /*61f0*/  @!PT LDS RZ, [RZ] ;  /* 0x00000000fffff984 */ /* 0x000fe20000000800 */
[----:B------:R5:W-:Y:S06]  /*6200*/  MEMBAR.ALL.CTA ;  /* 0x0000000000007992 */ /* 0x000bec0000008000 */
[----:B-----5:R-:W5:Y:S01]  /*6210*/  FENCE.VIEW.ASYNC.S ;  /* 0x00000000000073c6 */ /* 0x020f620000000000 */
[----:B------:R-:W-:Y:S02]  /*6220*/  SEL R3, RZ, 0x1, P1 ;  /* 0x00000001ff037807 */ /* 0x000fe40000800000 */
[----:B------:R-:W-:Y:S02]  /*6230*/  SEL R148, R148, RZ, P1 ;  /* 0x000000ff94947207 */ /* 0x000fe40000800000 */
[----:B------:R-:W-:Y:S01]  /*6240*/  LOP3.LUT R146, R146, R3, RZ, 0x3c, !PT ;  /* 0x0000000392927212 */ /* 0x000fe200078e3cff */
[----:B-----5:R1:W-:Y:S06]  /*6250*/  SYNCS.ARRIVE.TRANS64.RED.A1T0 RZ, [R0+URZ], RZ ;  /* 0x000000ff00ff79a7 */ /* 0x0203ec00081004ff */
.L_x_104:
[----:B------:R-:W-:Y:S05]  /*6260*/  BSYNC B1 ;  /* 0x0000000000017941 */ /* 0x000fea0003800000 */
.L_x_103:
[----:B-1----:R-:W-:Y:S04]  /*6270*/  SHF.R.U32.HI R0, RZ, 0x15, R71 ;  /* 0x00000015ff007819 */ /* 0x002fe80000011647 */
[----:B------:R-:W-:Y:S01]  /*6280*/  LOP3.LUT P1, RZ, R0, 0x3, R141, 0x48, !PT ;  /* 0x0000000300ff7812 */ /* 0x000fe2000782488d */
[----:B------:R-:W-:Y:S01]  /*6290*/  @!UPT UIADD3 URZ, UPT, UPT, URZ, URZ, URZ ;  /* 0x000000fffffff290 */ /* 0x000fe2000fffe0ff */
[----:B----4-:R-:W-:Y:S11]  /*62a0*/  @P0 BRA `(.L_x_108) ;  /* 0x0000000000080947 */ /* 0x010ff60003800000 */
[----:B------:R-:W1:Y:S02]  /*62b0*/  SYNCS.PHASECHK.TRANS64.TRYWAIT P0, [R144+URZ+0x80], R5 ;  /* 0x00008005900075a7 */ /* 0x000e6400080011ff */
[----:B-1----:R-:W-:Y:S05]  /*62c0*/  @!P0 BRA `(.L_x_109) ;  /* 0x0000003400388947 */ /* 0x002fea0003800000 */
.L_x_108:
[----:B------:R-:W-:Y:S05]  /*62d0*/  @!P1 BRA `(.L_x_110) ;  /* 0x0000000000409947 */ /* 0x000fea0003800000 */
[----:B------:R-:W1:Y:S01]  /*62e0*/  LDCU.64 UR8, c[0x4][0x70] ;  /* 0x01000e00ff0877ac */ /* 0x000e620008000a00 */
[----:B------:R-:W-:Y:S01]  /*62f0*/  MOV R3, 0x0 ;  /* 0x0000000000037802 */ /* 0x000fe20000000f00 */
[----:B------:R-:W-:Y:S02]  /*6300*/  HFMA2 R12, -RZ, RZ, 0, 5.9604644775390625e-08 ;  /* 0x00000001ff0c7431 */ /* 0x000fe400000001ff */
[----:B------:R-:W-:Y:S02]  /*6310*/  IMAD.MOV.U32 R8, RZ, RZ, 0x192 ;  /* 0x00000192ff087424 */ /* 0x000fe400078e00ff */
[----:B------:R-:W-:Y:S01]  /*6320*/  IMAD.MOV.U32 R13, RZ, RZ, RZ ;  /* 0x000000ffff0d7224 */ /* 0x000fe200078e00ff */
[----:B------:R-:W4:Y:S01]  /*6330*/  LDCU.64 UR6, c[0x4][0x78] ;  /* 0x01000f00ff0677ac */ /* 0x000f220008000a00 */
[----:B------:R-:W2:Y:S01]  /*6340*/  LDC.64 R2, c[0x4][R3] ;  /* 0x0100000003027b82 */ /* 0x000ea20000000a00 */
[----:B------:R-:W5:Y:S01]  /*6350*/  LDCU.64 UR4, c[0x4][0x10] ;  /* 0x01000200ff0477ac */ /* 0x000f620008000a00 */
[----:B-1----:R-:W-:Y:S01]  /*6360*/  MOV R5, UR9 ;  /* 0x0000000900057c02 */ /* 0x002fe20008000f00 */
[----:B------:R-:W-:Y:S01]  /*6370*/  IMAD.U32 R4, RZ, RZ, UR8 ;  /* 0x00000008ff047e24 */ /* 0x000fe2000f8e00ff */
[----:B----4-:R-:W-:Y:S01]  /*6380*/  MOV R7, UR7 ;  /* 0x0000000700077c02 */ /* 0x010fe20008000f00 */
[----:B------:R-:W-:Y:S01]  /*6390*/  IMAD.U32 R6, RZ, RZ, UR6 ;  /* 0x00000006ff067e24 */ /* 0x000fe2000f8e00ff */
[----:B-----5:R-:W-:Y:S01]  /*63a0*/  MOV R11, UR5 ;  /* 0x00000005000b7c02 */ /* 0x020fe20008000f00 */
[----:B------:R-:W-:Y:S02]  /*63b0*/  IMAD.U32 R10, RZ, RZ, UR4 ;  /* 0x00000004ff0a7e24 */ /* 0x000fe4000f8e00ff */
[----:B------:R-:W-:Y:S07]  /*63c0*/  LEPC R20, `(.L_x_110) ;  /* 0x000000001014794e */ /* 0x000fee0000000000 */
[----:B--23--:R-:W-:Y:S05]  /*63d0*/  CALL.ABS.NOINC R2 ;  /* 0x0000000002007343 */ /* 0x00cfea0003c00000 */
.L_x_110:
[----:B--2---:R-:W-:Y:S01]  /*63e0*/  SHF.L.U32 R75, R80, 0x10, RZ ;  /* 0x00000010504b7819 */ /* 0x004fe200000006ff */
[----:B------:R-:W-:Y:S05]  /*63f0*/  WARPSYNC.ALL ;  /* 0x0000000000007948 */ /* 0x000fea0003800000 */
[----:B------:R-:W-:Y:S01]  /*6400*/  R2UR UR4, R71 ;  /* 0x00000000470472ca */ /* 0x000fe200000e0000 */
[----:B------:R-:W-:Y:S01]  /*6410*/  BSSY.RECONVERGENT B0, `(.L_x_111) ;  /* 0x0000121000007945 */ /* 0x000fe20003800200 */
[----:B------:R-:W-:Y:S02]  /*6420*/  ISETP.NE.AND P6, PT, R88, RZ, PT ;  /* 0x000000ff5800720c */ /* 0x000fe40003fc5270 */
[----:B------:R-:W-:Y:S02]  /*6430*/  IADD3 R113, PT, PT, R135, UR44, RZ ;  /* 0x0000002c87717c10 */ /* 0x000fe4000fffe0ff */
[----:B------:R-:W-:Y:S02]  /*6440*/  SHF.L.U32 R112, R150, 0x4, RZ ;  /* 0x0000000496707819 */ /* 0x000fe400000006ff */
[-C--:B------:R-:W-:Y:S02]  /*6450*/  IADD3 R157, PT, PT, R152, R113.reuse, RZ ;  /* 0x00000071989d7210 */ /* 0x080fe40007ffe0ff */
[----:B------:R-:W-:Y:S02]  /*6460*/  IADD3 R156, PT, PT, R151, R113, RZ ;  /* 0x00000071979c7210 */ /* 0x000fe40007ffe0ff */
[----:B------:R-:W-:Y:S01]  /*6470*/  IADD3 R155, PT, PT, R113, R112, RZ ;  /* 0x00000070719b7210 */ /* 0x000fe20007ffe0ff */
[----:B-1----:R-:W3:Y:S01]  /*6480*/  LDTM.x64 R4, tmem[UR4] ;  /* 0x00000004000479ee */ /* 0x002ee20008340000 */
[C---:B------:R-:W-:Y:S02]  /*6490*/  PRMT R73, R80.reuse, 0x8880, RZ ;  /* 0x0000888050497816 */ /* 0x040fe400000000ff */
[----:B------:R-:W-:Y:S02]  /*64a0*/  SHF.R.S32.HI R75, RZ, 0x18, R75 ;  /* 0x00000018ff4b7819 */ /* 0x000fe4000001144b */
[----:B------:R-:W-:Y:S02]  /*64b0*/  SHF.R.S32.HI R76, RZ, 0x18, R81 ;  /* 0x00000018ff4c7819 */ /* 0x000fe40000011451 */
[----:B------:R-:W-:Y:S02]  /*64c0*/  SHF.L.U32 R74, R80, 0x8, RZ ;  /* 0x00000008504a7819 */ /* 0x000fe400000006ff */
[----:B------:R-:W-:Y:S02]  /*64d0*/  SHF.L.U32 R77, R81, 0x8, RZ ;  /* 0x00000008514d7819 */ /* 0x000fe400000006ff */
[----:B------:R-:W-:Y:S02]  /*64e0*/  SHF.R.S32.HI R74, RZ, 0x18, R74 ;  /* 0x00000018ff4a7819 */ /* 0x000fe4000001144a */
[----:B------:R-:W-:Y:S02]  /*64f0*/  SHF.R.S32.HI R77, RZ, 0x18, R77 ;  /* 0x00000018ff4d7819 */ /* 0x000fe4000001144d */
[----:B------:R-:W-:Y:S02]  /*6500*/  ISETP.NE.AND P0, PT, R154, RZ, PT ;  /* 0x000000ff9a00720c */ /* 0x000fe40003f05270 */
[----:B------:R-:W-:Y:S02]  /*6510*/  LEA R114, R148, UR44, 0x3 ;  /* 0x0000002c94727c11 */ /* 0x000fe4000f8e18ff */
[----:B------:R-:W-:Y:S01]  /*6520*/  @P6 SHF.L.U32 R115, R146, 0x1f, RZ ;  /* 0x0000001f92736819 */ /* 0x000fe200000006ff */
[C---:B---3--:R-:W-:Y:S02]  /*6530*/  IMAD R0, R70.reuse, R4, RZ ;  /* 0x0000000446007224 */ /* 0x048fe400078e02ff */
[C---:B------:R-:W-:Y:S02]  /*6540*/  IMAD R2, R70.reuse, R5, RZ ;  /* 0x0000000546027224 */ /* 0x040fe400078e02ff */
[----:B------:R-:W-:Y:S02]  /*6550*/  IMAD R3, R70, R6, RZ ;  /* 0x0000000646037224 */ /* 0x000fe400078e02ff */
[-C--:B------:R-:W-:Y:S01]  /*6560*/  IMAD R0, R73, R72.reuse, R0 ;  /* 0x0000004849007224 */ /* 0x080fe200078e0200 */
[----:B------:R-:W-:Y:S01]  /*6570*/  SHF.R.S32.HI R73, RZ, 0x18, R80 ;  /* 0x00000018ff497819 */ /* 0x000fe20000011450 */
[-C--:B------:R-:W-:Y:S01]  /*6580*/  IMAD R2, R75, R72.reuse, R2 ;  /* 0x000000484b027224 */ /* 0x080fe200078e0202 */
[C---:B------:R-:W-:Y:S01]  /*6590*/  PRMT R75, R81.reuse, 0x8880, RZ ;  /* 0x00008880514b7816 */ /* 0x040fe200000000ff */
[----:B------:R-:W-:Y:S01]  /*65a0*/  IMAD R3, R74, R72, R3 ;  /* 0x000000484a037224 */ /* 0x000fe200078e0203 */
[----:B------:R-:W-:Y:S01]  /*65b0*/  SHF.L.U32 R74, R81, 0x10, RZ ;  /* 0x00000010514a7819 */ /* 0x000fe200000006ff */
[C---:B------:R-:W-:Y:S02]  /*65c0*/  IMAD R7, R70.reuse, R7, RZ ;  /* 0x0000000746077224 */ /* 0x040fe400078e02ff */
[C---:B------:R-:W-:Y:S01]  /*65d0*/  IMAD R4, R70.reuse, R8, RZ ;  /* 0x0000000846047224 */ /* 0x040fe200078e02ff */
[----:B------:R-:W-:Y:S01]  /*65e0*/  SHF.R.S32.HI R74, RZ, 0x18, R74 ;  /* 0x00000018ff4a7819 */ /* 0x000fe2000001144a */
[----:B------:R-:W-:Y:S02]  /*65f0*/  IMAD R5, R70, R9, RZ ;  /* 0x0000000946057224 */ /* 0x000fe400078e02ff */
[-C--:B------:R-:W-:Y:S01]  /*6600*/  IMAD R7, R73, R72.reuse, R7 ;  /* 0x0000004849077224 */ /* 0x080fe200078e0207 */
[C---:B------:R-:W-:Y:S01]  /*6610*/  PRMT R73, R82.reuse, 0x8880, RZ ;  /* 0x0000888052497816 */ /* 0x040fe200000000ff */
[----:B------:R-:W-:Y:S01]  /*6620*/  IMAD R4, R75, R72, R4 ;  /* 0x000000484b047224 */ /* 0x000fe200078e0204 */
[----:B------:R-:W-:Y:S01]  /*6630*/  SHF.L.U32 R75, R82, 0x8, RZ ;  /* 0x00000008524b7819 */ /* 0x000fe200000006ff */
[----:B------:R-:W-:Y:S01]  /*6640*/  IMAD R6, R70, R10, RZ ;  /* 0x0000000a46067224 */ /* 0x000fe200078e02ff */
[----:B------:R-:W-:Y:S01]  /*6650*/  I2IP.S8.S32.SAT R89, R7, R3, RZ ;  /* 0x0000000307597239 */ /* 0x000fe200000014ff */
[----:B------:R-:W-:Y:S01]  /*6660*/  IMAD R5, R74, R72, R5 ;  /* 0x000000484a057224 */ /* 0x000fe200078e0205 */
[----:B------:R-:W-:Y:S01]  /*6670*/  SHF.L.U32 R74, R82, 0x10, RZ ;  /* 0x00000010524a7819 */ /* 0x000fe200000006ff */
[----:B------:R-:W-:Y:S01]  /*6680*/  IMAD R11, R70, R11, RZ ;  /* 0x0000000b460b7224 */ /* 0x000fe200078e02ff */
[----:B------:R-:W-:Y:S01]  /*6690*/  I2IP.S8.S32.SAT R88, R2, R0, R89 ;  /* 0x0000000002587239 */ /* 0x000fe20000001459 */
[C---:B------:R-:W-:Y:S01]  /*66a0*/  IMAD R8, R70.reuse, R12, RZ ;  /* 0x0000000c46087224 */ /* 0x040fe200078e02ff */
[----:B------:R-:W-:Y:S01]  /*66b0*/  SHF.R.S32.HI R74, RZ, 0x18, R74 ;  /* 0x00000018ff4a7819 */ /* 0x000fe2000001144a */
[-C--:B------:R-:W-:Y:S01]  /*66c0*/  IMAD R6, R77, R72.reuse, R6 ;  /* 0x000000484d067224 */ /* 0x080fe200078e0206 */
[----:B------:R-:W-:Y:S01]  /*66d0*/  SHF.R.S32.HI R75, RZ, 0x18, R75 ;  /* 0x00000018ff4b7819 */ /* 0x000fe2000001144b */
[----:B------:R-:W-:Y:S01]  /*66e0*/  IMAD R9, R70, R13, RZ ;  /* 0x0000000d46097224 */ /* 0x000fe200078e02ff */
[----:B------:R-:W-:Y:S01]  /*66f0*/  SHF.L.U32 R77, R83, 0x8, RZ ;  /* 0x00000008534d7819 */ /* 0x000fe200000006ff */
[-C--:B------:R-:W-:Y:S01]  /*6700*/  IMAD R11, R76, R72.reuse, R11 ;  /* 0x000000484c0b7224 */ /* 0x080fe200078e020b */
[----:B------:R-:W-:Y:S01]  /*6710*/  SHF.R.S32.HI R76, RZ, 0x18, R83 ;  /* 0x00000018ff4c7819 */ /* 0x000fe20000011453 */
[----:B------:R-:W-:Y:S01]  /*6720*/  IMAD R8, R73, R72, R8 ;  /* 0x0000004849087224 */ /* 0x000fe200078e0208 */
[----:B------:R-:W-:Y:S01]  /*6730*/  SHF.R.S32.HI R73, RZ, 0x18, R82 ;  /* 0x00000018ff497819 */ /* 0x000fe20000011452 */
[----:B------:R-:W-:Y:S01]  /*6740*/  IMAD R10, R70, R14, RZ ;  /* 0x0000000e460a7224 */ /* 0x000fe200078e02ff */
[----:B------:R-:W-:Y:S01]  /*6750*/  I2IP.S8.S32.SAT R90, R11, R6, RZ ;  /* 0x000000060b5a7239 */ /* 0x000fe200000014ff */
[----:B------:R-:W-:Y:S01]  /*6760*/  IMAD R9, R74, R72, R9 ;  /* 0x000000484a097224 */ /* 0x000fe200078e0209 */
[----:B------:R-:W-:Y:S01]  /*6770*/  SHF.R.S32.HI R77, RZ, 0x18, R77 ;  /* 0x00000018ff4d7819 */ /* 0x000fe2000001144d */
[----:B------:R-:W-:Y:S01]  /*6780*/  IMAD.U32 R74, R83, 0x10000, RZ ;  /* 0x00010000534a7824 */ /* 0x000fe200078e00ff */
[----:B------:R-:W-:Y:S01]  /*6790*/  I2IP.S8.S32.SAT R89, R5, R4, R90 ;  /* 0x0000000405597239 */ /* 0x000fe2000000145a */
[C---:B------:R-:W-:Y:S02]  /*67a0*/  IMAD R15, R70.reuse, R15, RZ ;  /* 0x0000000f460f7224 */ /* 0x040fe400078e02ff */
[----:B------:R-:W-:Y:S01]  /*67b0*/  IMAD R10, R75, R72, R10 ;  /* 0x000000484b0a7224 */ /* 0x000fe200078e020a */
[----:B------:R-:W-:Y:S01]  /*67c0*/  PRMT R75, R83, 0x8880, RZ ;  /* 0x00008880534b7816 */ /* 0x000fe200000000ff */
        /* <DEDUP_REMOVED lines=11> */
[C---:B------:R-:W-:Y:S01]  /*6880*/  IMAD R19, R70.reuse, R19, RZ ;  /* 0x0000001346137224 */ /* 0x040fe200078e02ff */
[----:B------:R-:W-:Y:S01]  /*6890*/  I2IP.S8.S32.SAT R90, R9, R8, R90 ;  /* 0x00000008095a7239 */ /* 0x000fe2000000145a */
[C---:B------:R-:W-:Y:S01]  /*68a0*/  IMAD R16, R70.reuse, R20, RZ ;  /* 0x0000001446107224 */ /* 0x040fe200078e02ff */
[----:B------:R-:W-:Y:S01]  /*68b0*/  SHF.R.S32.HI R74, RZ, 0x18, R74 ;  /* 0x00000018ff4a7819 */ /* 0x000fe2000001144a */
[-C--:B------:R-:W-:Y:S01]  /*68c0*/  IMAD R14, R77, R72.reuse, R14 ;  /* 0x000000484d0e7224 */ /* 0x080fe200078e020e */
[----:B------:R-:W-:Y:S01]  /*68d0*/  SHF.R.S32.HI R75, RZ, 0x18, R75 ;  /* 0x00000018ff4b7819 */ /* 0x000fe2000001144b */
[----:B------:R-:W-:Y:S01]  /*68e0*/  IMAD R17, R70, R21, RZ ;  /* 0x0000001546117224 */ /* 0x000fe200078e02ff */
[----:B------:R-:W-:Y:S01]  /*68f0*/  SHF.L.U32 R77, R85, 0x8, RZ ;  /* 0x00000008554d7819 */ /* 0x000fe200000006ff */
[----:B------:R-:W-:Y:S01]  /*6900*/  IMAD R19, R76, R72, R19 ;  /* 0x000000484c137224 */ /* 0x000fe200078e0213 */
[----:B------:R-:W-:Y:S01]  /*6910*/  SHF.R.S32.HI R76, RZ, 0x18, R85 ;  /* 0x00000018ff4c7819 */ /* 0x000fe20000011455 */
[----:B------:R-:W-:Y:S01]  /*6920*/  IMAD R18, R70, R22, RZ ;  /* 0x0000001646127224 */ /* 0x000fe200078e02ff */
[----:B------:R-:W-:Y:S01]  /*6930*/  SHF.R.S32.HI R77, RZ, 0x18, R77 ;  /* 0x00000018ff4d7819 */ /* 0x000fe2000001144d */
[----:B------:R-:W-:Y:S01]  /*6940*/  IMAD R16, R73, R72, R16 ;  /* 0x0000004849107224 */ /* 0x000fe200078e0210 */
[----:B------:R-:W-:Y:S01]  /*6950*/  I2IP.S8.S32.SAT R91, R19, R14, RZ ;  /* 0x0000000e135b7239 */ /* 0x000fe200000014ff */
[-C--:B------:R-:W-:Y:S01]  /*6960*/  IMAD R17, R74, R72.reuse, R17 ;  /* 0x000000484a117224 */ /* 0x080fe200078e0211 */
[----:B------:R-:W-:Y:S01]  /*6970*/  SHF.L.U32 R74, R85, 0x10, RZ ;  /* 0x00000010554a7819 */ /* 0x000fe200000006ff */
[C---:B------:R-:W-:Y:S01]  /*6980*/  IMAD R23, R70.reuse, R23, RZ ;  /* 0x0000001746177224 */ /* 0x040fe200078e02ff */
[----:B------:R-:W-:Y:S01]  /*6990*/  SHF.R.S32.HI R73, RZ, 0x18, R84 ;  /* 0x00000018ff497819 */ /* 0x000fe20000011454 */
[----:B------:R-:W-:Y:S01]  /*69a0*/  IMAD R18, R75, R72, R18 ;  /* 0x000000484b127224 */ /* 0x000fe200078e0212 */
[----:B------:R-:W-:Y:S01]  /*69b0*/  PRMT R75, R85, 0x8880, RZ ;  /* 0x00008880554b7816 */ /* 0x000fe200000000ff */
[C---:B------:R-:W-:Y:S01]  /*69c0*/  IMAD R20, R70.reuse, R24, RZ ;  /* 0x0000001846147224 */ /* 0x040fe200078e02ff */
[----:B------:R-:W-:Y:S01]  /*69d0*/  SHF.R.S32.HI R74, RZ, 0x18, R74 ;  /* 0x00000018ff4a7819 */ /* 0x000fe2000001144a */
[----:B------:R-:W-:Y:S01]  /*69e0*/  IMAD R21, R70, R25, RZ ;  /* 0x0000001946157224 */ /* 0x000fe200078e02ff */
[----:B------:R-:W-:Y:S01]  /*69f0*/  I2IP.S8.S32.SAT R91, R13, R12, R91 ;  /* 0x0000000c0d5b7239 */ /* 0x000fe2000000145b */
[-C--:B------:R-:W-:Y:S01]  /*6a00*/  IMAD R23, R73, R72.reuse, R23 ;  /* 0x0000004849177224 */ /* 0x080fe200078e0217 */
[C---:B------:R-:W-:Y:S01]  /*6a10*/  PRMT R73, R86.reuse, 0x8880, RZ ;  /* 0x0000888056497816 */ /* 0x040fe200000000ff */
[-C--:B------:R-:W-:Y:S01]  /*6a20*/  IMAD R20, R75, R72.reuse, R20 ;  /* 0x000000484b147224 */ /* 0x080fe200078e0214 */
[----:B------:R-:W-:Y:S01]  /*6a30*/  SHF.L.U32 R75, R86, 0x8, RZ ;  /* 0x00000008564b7819 */ /* 0x000fe200000006ff */
[----:B------:R-:W-:Y:S01]  /*6a40*/  IMAD R21, R74, R72, R21 ;  /* 0x000000484a157224 */ /* 0x000fe200078e0215 */
[----:B------:R1:W-:Y:S01]  /*6a50*/  STS.128 [R135+UR44+0x4200], R88 ;  /* 0x0042005887007988 */ /* 0x0003e20008000c2c */
[----:B------:R-:W-:Y:S01]  /*6a60*/  IMAD R22, R70, R26, RZ ;  /* 0x0000001a46167224 */ /* 0x000fe200078e02ff */
[----:B------:R-:W-:Y:S01]  /*6a70*/  I2IP.S8.S32.SAT R100, R23, R18, RZ ;  /* 0x0000001217647239 */ /* 0x000fe200000014ff */
[----:B------:R-:W-:Y:S01]  /*6a80*/  IMAD.U32 R74, R86, 0x10000, RZ ;  /* 0x00010000564a7824 */ /* 0x000fe200078e00ff */
[----:B------:R-:W-:Y:S01]  /*6a90*/  SHF.R.S32.HI R75, RZ, 0x18, R75 ;  /* 0x00000018ff4b7819 */ /* 0x000fe2000001144b */
[C---:B------:R-:W-:Y:S01]  /*6aa0*/  IMAD R27, R70.reuse, R27, RZ ;  /* 0x0000001b461b7224 */ /* 0x040fe200078e02ff */
[----:B------:R-:W-:Y:S01]  /*6ab0*/  I2IP.S8.S32.SAT R100, R17, R16, R100 ;  /* 0x0000001011647239 */ /* 0x000fe20000001464 */
[C---:B------:R-:W-:Y:S01]  /*6ac0*/  IMAD R24, R70.reuse, R28, RZ ;  /* 0x0000001c46187224 */ /* 0x040fe200078e02ff */
[----:B------:R-:W-:Y:S01]  /*6ad0*/  SHF.R.S32.HI R74, RZ, 0x18, R74 ;  /* 0x00000018ff4a7819 */ /* 0x000fe2000001144a */
[-C--:B------:R-:W-:Y:S01]  /*6ae0*/  IMAD R22, R77, R72.reuse, R22 ;  /* 0x000000484d167224 */ /* 0x080fe200078e0216 */
[----:B------:R-:W-:Y:S01]  /*6af0*/  SHF.L.U32 R77, R87, 0x8, RZ ;  /* 0x00000008574d7819 */ /* 0x000fe200000006ff */
[----:B------:R-:W-:Y:S02]  /*6b00*/  IMAD R25, R70, R29, RZ ;  /* 0x0000001d46197224 */ /* 0x000fe400078e02ff */
        /* <DEDUP_REMOVED lines=33> */
[----:B------:R-:W-:Y:S01]  /*6d20*/  PRMT R76, R93, 0x8880, RZ ;  /* 0x000088805d4c7816 */ /* 0x000fe200000000ff */
[C---:B------:R-:W-:Y:S02]  /*6d30*/  IMAD R34, R70.reuse, R38, RZ ;  /* 0x0000002646227224 */ /* 0x040fe400078e02ff */
[----:B------:R-:W-:Y:S01]  /*6d40*/  IMAD R32, R73, R72, R32 ;  /* 0x0000004849207224 */ /* 0x000fe200078e0220 */
[----:B------:R-:W-:Y:S01]  /*6d50*/  SHF.R.S32.HI R73, RZ, 0x18, R92 ;  /* 0x00000018ff497819 */ /* 0x000fe2000001145c */
[----:B------:R-:W-:Y:S01]  /*6d60*/  IMAD R39, R70, R39, RZ ;  /* 0x0000002746277224 */ /* 0x000fe200078e02ff */
[----:B------:R-:W-:Y:S01]  /*6d70*/  I2IP.S8.S32.SAT R103, R35, R30, RZ ;  /* 0x0000001e23677239 */ /* 0x000fe200000014ff */
[-C--:B------:R-:W-:Y:S02]  /*6d80*/  IMAD R33, R74, R72.reuse, R33 ;  /* 0x000000484a217224 */ /* 0x080fe400078e0221 */
[----:B------:R-:W-:Y:S01]  /*6d90*/  IMAD R34, R75, R72, R34 ;  /* 0x000000484b227224 */ /* 0x000fe200078e0222 */
[----:B------:R-:W-:Y:S01]  /*6da0*/  I2IP.S8.S32.SAT R103, R29, R28, R103 ;  /* 0x0000001c1d677239 */ /* 0x000fe20000001467 */
[C---:B------:R-:W-:Y:S01]  /*6db0*/  IMAD.U32 R74, R93.reuse, 0x10000, RZ ;  /* 0x000100005d4a7824 */ /* 0x040fe200078e00ff */
[----:B------:R-:W-:Y:S01]  /*6dc0*/  SHF.L.U32 R75, R93, 0x8, RZ ;  /* 0x000000085d4b7819 */ /* 0x000fe200000006ff */
[----:B------:R-:W-:Y:S01]  /*6dd0*/  IMAD R39, R73, R72, R39 ;  /* 0x0000004849277224 */ /* 0x000fe200078e0227 */
[----:B------:R-:W-:Y:S01]  /*6de0*/  MOV R73, R76 ;  /* 0x0000004c00497202 */ /* 0x000fe20000000f00 */
[C---:B------:R-:W-:Y:S01]  /*6df0*/  IMAD R36, R70.reuse, R40, RZ ;  /* 0x0000002846247224 */ /* 0x040fe200078e02ff */
[----:B------:R-:W-:Y:S01]  /*6e00*/  SHF.R.S32.HI R74, RZ, 0x18, R74 ;  /* 0x00000018ff4a7819 */ /* 0x000fe2000001144a */
[C---:B------:R-:W-:Y:S01]  /*6e10*/  IMAD R37, R70.reuse, R41, RZ ;  /* 0x0000002946257224 */ /* 0x040fe200078e02ff */
[----:B------:R-:W-:Y:S01]  /*6e20*/  SHF.R.S32.HI R75, RZ, 0x18, R75 ;  /* 0x00000018ff4b7819 */ /* 0x000fe2000001144b */
[----:B------:R-:W-:Y:S01]  /*6e30*/  IMAD R38, R70, R42, RZ ;  /* 0x0000002a46267224 */ /* 0x000fe200078e02ff */
[----:B------:R1:W-:Y:S01]  /*6e40*/  STS.128 [R157+0x4200], R100 ;  /* 0x004200649d007388 */ /* 0x0003e20000000c00 */
[----:B------:R-:W-:Y:S01]  /*6e50*/  IMAD R36, R73, R72, R36 ;  /* 0x0000004849247224 */ /* 0x000fe200078e0224 */
[----:B------:R-:W-:Y:S01]  /*6e60*/  I2IP.S8.S32.SAT R104, R39, R34, RZ ;  /* 0x0000002227687239 */ /* 0x000fe200000014ff */
[-C--:B------:R-:W-:Y:S01]  /*6e70*/  IMAD R37, R74, R72.reuse, R37 ;  /* 0x000000484a257224 */ /* 0x080fe200078e0225 */
[----:B------:R-:W-:Y:S01]  /*6e80*/  SHF.R.S32.HI R76, RZ, 0x18, R93 ;  /* 0x00000018ff4c7819 */ /* 0x000fe2000001145d */
[----:B------:R-:W-:Y:S01]  /*6e90*/  IMAD R43, R70, R43, RZ ;  /* 0x0000002b462b7224 */ /* 0x000fe200078e02ff */
[C---:B------:R-:W-:Y:S01]  /*6ea0*/  SHF.L.U32 R74, R94.reuse, 0x10, RZ ;  /* 0x000000105e4a7819 */ /* 0x040fe200000006ff */
[----:B------:R-:W-:Y:S01]  /*6eb0*/  IMAD R38, R75, R72, R38 ;  /* 0x000000484b267224 */ /* 0x000fe200078e0226 */
[----:B------:R-:W-:Y:S01]  /*6ec0*/  PRMT R73, R94, 0x8880, RZ ;  /* 0x000088805e497816 */ /* 0x000fe200000000ff */
[----:B------:R-:W-:Y:S01]  /*6ed0*/  IMAD R40, R70, R44, RZ ;  /* 0x0000002c46287224 */ /* 0x000fe200078e02ff */
[----:B------:R-:W-:Y:S01]  /*6ee0*/  SHF.L.U32 R75, R94, 0x8, RZ ;  /* 0x000000085e4b7819 */ /* 0x000fe200000006ff */
[----:B------:R-:W-:Y:S01]  /*6ef0*/  IMAD R41, R70, R45, RZ ;  /* 0x0000002d46297224 */ /* 0x000fe200078e02ff */
[----:B------:R-:W-:Y:S01]  /*6f00*/  SHF.R.S32.HI R74, RZ, 0x18, R74 ;  /* 0x00000018ff4a7819 */ /* 0x000fe2000001144a */
[----:B------:R-:W-:Y:S01]  /*6f10*/  IMAD R43, R76, R72, R43 ;  /* 0x000000484c2b7224 */ /* 0x000fe200078e022b */
[----:B------:R-:W-:Y:S01]  /*6f20*/  SHF.R.S32.HI R75, RZ, 0x18, R75 ;  /* 0x00000018ff4b7819 */ /* 0x000fe2000001144b */
[C---:B------:R-:W-:Y:S01]  /*6f30*/  IMAD R42, R70.reuse, R46, RZ ;  /* 0x0000002e462a7224 */ /* 0x040fe200078e02ff */
[----:B------:R-:W-:Y:S01]  /*6f40*/  I2IP.S8.S32.SAT R104, R33, R32, R104 ;  /* 0x0000002021687239 */ /* 0x000fe20000001468 */
[----:B------:R-:W-:Y:S01]  /*6f50*/  IMAD R40, R73, R72, R40 ;  /* 0x0000004849287224 */ /* 0x000fe200078e0228 */
[----:B------:R-:W-:Y:S01]  /*6f60*/  SHF.R.S32.HI R76, RZ, 0x18, R94 ;  /* 0x00000018ff4c7819 */ /* 0x000fe2000001145e */
[----:B------:R-:W-:Y:S01]  /*6f70*/  IMAD R47, R70, R47, RZ ;  /* 0x0000002f462f7224 */ /* 0x000fe200078e02ff */
[----:B------:R-:W-:Y:S01]  /*6f80*/  I2IP.S8.S32.SAT R105, R43, R38, RZ ;  /* 0x000000262b697239 */ /* 0x000fe200000014ff */
[-C--:B------:R-:W-:Y:S01]  /*6f90*/  IMAD R41, R74, R72.reuse, R41 ;  /* 0x000000484a297224 */ /* 0x080fe200078e0229 */
[----:B------:R-:W-:Y:S01]  /*6fa0*/  PRMT R73, R95, 0x8880, RZ ;  /* 0x000088805f497816 */ /* 0x000fe200000000ff */
[-C--:B------:R-:W-:Y:S01]  /*6fb0*/  IMAD R42, R75, R72.reuse, R42 ;  /* 0x000000484b2a7224 */ /* 0x080fe200078e022a */
[----:B------:R-:W-:Y:S01]  /*6fc0*/  SHF.L.U32 R74, R95, 0x10, RZ ;  /* 0x000000105f4a7819 */ /* 0x000fe200000006ff */
[----:B------:R-:W-:Y:S01]  /*6fd0*/  IMAD R47, R76, R72, R47 ;  /* 0x000000484c2f7224 */ /* 0x000fe200078e022f */
[----:B------:R-:W-:Y:S01]  /*6fe0*/  I2IP.S8.S32.SAT R105, R37, R36, R105 ;  /* 0x0000002425697239 */ /* 0x000fe20000001469 */
[C---:B------:R-:W-:Y:S01]  /*6ff0*/  IMAD R44, R70.reuse, R48, RZ ;  /* 0x00000030462c7224 */ /* 0x040fe200078e02ff */
[----:B------:R-:W-:Y:S01]  /*7000*/  SHF.R.S32.HI R74, RZ, 0x18, R74 ;  /* 0x00000018ff4a7819 */ /* 0x000fe2000001144a */
[----:B------:R-:W-:Y:S01]  /*7010*/  IMAD.SHL.U32 R76, R95, 0x100, RZ ;  /* 0x000001005f4c7824 */ /* 0x000fe200078e00ff */
[----:B------:R-:W-:Y:S01]  /*7020*/  I2IP.S8.S32.SAT R106, R47, R42, RZ ;  /* 0x0000002a2f6a7239 */ /* 0x000fe200000014ff */
[----:B------:R-:W-:Y:S01]  /*7030*/  IMAD R45, R70, R49, RZ ;  /* 0x00000031462d7224 */ /* 0x000fe200078e02ff */
[----:B------:R-:W-:Y:S01]  /*7040*/  PRMT R75, R96, 0x8880, RZ ;  /* 0x00008880604b7816 */ /* 0x000fe200000000ff */
[----:B------:R-:W-:Y:S01]  /*7050*/  IMAD R44, R73, R72, R44 ;  /* 0x00000048492c7224 */ /* 0x000fe200078e022c */
[----:B------:R-:W-:Y:S01]  /*7060*/  SHF.R.S32.HI R73, RZ, 0x18, R76 ;  /* 0x00000018ff497819 */ /* 0x000fe2000001144c */
[----:B------:R-:W-:Y:S01]  /*7070*/  IMAD R46, R70, R50, RZ ;  /* 0x00000032462e7224 */ /* 0x000fe200078e02ff */
[----:B------:R-:W-:Y:S01]  /*7080*/  I2IP.S8.S32.SAT R106, R41, R40, R106 ;  /* 0x00000028296a7239 */ /* 0x000fe2000000146a */
[----:B------:R-:W-:Y:S01]  /*7090*/  IMAD R45, R74, R72, R45 ;  /* 0x000000484a2d7224 */ /* 0x000fe200078e022d */
[----:B------:R-:W-:Y:S01]  /*70a0*/  SHF.R.S32.HI R74, RZ, 0x18, R95 ;  /* 0x00000018ff4a7819 */ /* 0x000fe2000001145f */
[----:B------:R-:W-:Y:S01]  /*70b0*/  IMAD R51, R70, R51, RZ ;  /* 0x0000003346337224 */ /* 0x000fe200078e02ff */
[----:B------:R-:W-:Y:S01]  /*70c0*/  SHF.L.U32 R76, R96, 0x8, RZ ;  /* 0x00000008604c7819 */ /* 0x000fe200000006ff */
[----:B------:R-:W-:Y:S02]  /*70d0*/  IMAD R48, R70, R52, RZ ;  /* 0x0000003446307224 */ /* 0x000fe400078e02ff */
[-C--:B------:R-:W-:Y:S01]  /*70e0*/  IMAD R46, R73, R72.reuse, R46 ;  /* 0x00000048492e7224 */ /* 0x080fe200078e022e */
[----:B------:R-:W-:Y:S01]  /*70f0*/  SHF.R.S32.HI R73, RZ, 0x18, R77 ;  /* 0x00000018ff497819 */ /* 0x000fe2000001144d */
[-C--:B------:R-:W-:Y:S01]  /*7100*/  IMAD R51, R74, R72.reuse, R51 ;  /* 0x000000484a337224 */ /* 0x080fe200078e0233 */
[----:B------:R-:W-:Y:S01]  /*7110*/  SHF.R.S32.HI R74, RZ, 0x18, R96 ;  /* 0x00000018ff4a7819 */ /* 0x000fe20000011460 */
[----:B------:R-:W-:Y:S01]  /*7120*/  IMAD R49, R70, R53, RZ ;  /* 0x0000003546317224 */ /* 0x000fe200078e02ff */
[----:B------:R-:W-:Y:S01]  /*7130*/  SHF.L.U32 R77, R98, 0x8, RZ ;  /* 0x00000008624d7819 */ /* 0x000fe200000006ff */
[----:B------:R-:W-:Y:S01]  /*7140*/  IMAD R48, R75, R72, R48 ;  /* 0x000000484b307224 */ /* 0x000fe200078e0230 */
[----:B------:R-:W-:Y:S01]  /*7150*/  SHF.R.S32.HI R75, RZ, 0x18, R76 ;  /* 0x00000018ff4b7819 */ /* 0x000fe2000001144c */
[C---:B------:R-:W-:Y:S01]  /*7160*/  IMAD R50, R70.reuse, R54, RZ ;  /* 0x0000003646327224 */ /* 0x040fe200078e02ff */
[----:B------:R-:W-:Y:S01]  /*7170*/  I2IP.S8.S32.SAT R107, R51, R46, RZ ;  /* 0x0000002e336b7239 */ /* 0x000fe200000014ff */
[C---:B------:R-:W-:Y:S01]  /*7180*/  IMAD R55, R70.reuse, R55, RZ ;  /* 0x0000003746377224 */ /* 0x040fe200078e02ff */
[----:B------:R-:W-:Y:S01]  /*7190*/  SHF.L.U32 R76, R97, 0x10, RZ ;  /* 0x00000010614c7819 */ /* 0x000fe200000006ff */
[----:B------:R-:W-:Y:S01]  /*71a0*/  IMAD R49, R73, R72, R49 ;  /* 0x0000004849317224 */ /* 0x000fe200078e0231 */
[----:B------:R-:W-:Y:S01]  /*71b0*/  PRMT R73, R97, 0x8880, RZ ;  /* 0x0000888061497816 */ /* 0x000fe200000000ff */
[----:B------:R-:W-:Y:S01]  /*71c0*/  IMAD R52, R70, R56, RZ ;  /* 0x0000003846347224 */ /* 0x000fe200078e02ff */
[----:B------:R-:W-:Y:S01]  /*71d0*/  I2IP.S8.S32.SAT R107, R45, R44, R107 ;  /* 0x0000002c2d6b7239 */ /* 0x000fe2000000146b */
[-C--:B------:R-:W-:Y:S01]  /*71e0*/  IMAD R50, R75, R72.reuse, R50 ;  /* 0x000000484b327224 */ /* 0x080fe200078e0232 */
[----:B------:R-:W-:Y:S01]  /*71f0*/  PRMT R75, R98, 0x8880, RZ ;  /* 0x00008880624b7816 */ /* 0x000fe200000000ff */
[-C--:B------:R-:W-:Y:S01]  /*7200*/  IMAD R55, R74, R72.reuse, R55 ;  /* 0x000000484a377224 */ /* 0x080fe200078e0237 */
[----:B------:R-:W-:Y:S01]  /*7210*/  SHF.R.S32.HI R74, RZ, 0x18, R76 ;  /* 0x00000018ff4a7819 */ /* 0x000fe2000001144c */
[----:B------:R-:W-:Y:S01]  /*7220*/  IMAD R52, R73, R72, R52 ;  /* 0x0000004849347224 */ /* 0x000fe200078e0234 */
[----:B------:R-:W-:Y:S01]  /*7230*/  SHF.L.U32 R73, R97, 0x8, RZ ;  /* 0x0000000861497819 */ /* 0x000fe200000006ff */
[C---:B------:R-:W-:Y:S01]  /*7240*/  IMAD R53, R70.reuse, R57, RZ ;  /* 0x0000003946357224 */ /* 0x040fe200078e02ff */
[----:B------:R1:W-:Y:S01]  /*7250*/  STS.128 [R156+0x4200], R104 ;  /* 0x004200689c007388 */ /* 0x0003e20000000c00 */
[----:B------:R-:W-:Y:S01]  /*7260*/  IMAD R54, R70, R58, RZ ;  /* 0x0000003a46367224 */ /* 0x000fe200078e02ff */
[----:B------:R-:W-:Y:S01]  /*7270*/  SHF.R.S32.HI R73, RZ, 0x18, R73 ;  /* 0x00000018ff497819 */ /* 0x000fe20000011449 */
[----:B------:R-:W-:Y:S01]  /*7280*/  IMAD R53, R74, R72, R53 ;  /* 0x000000484a357224 */ /* 0x000fe200078e0235 */
[----:B------:R-:W-:Y:S01]  /*7290*/  SHF.L.U32 R76, R98, 0x10, RZ ;  /* 0x00000010624c7819 */ /* 0x000fe200000006ff */
[C---:B------:R-:W-:Y:S01]  /*72a0*/  IMAD R59, R70.reuse, R59, RZ ;  /* 0x0000003b463b7224 */ /* 0x040fe200078e02ff */
[----:B------:R-:W-:Y:S01]  /*72b0*/  SHF.R.S32.HI R74, RZ, 0x18, R97 ;  /* 0x00000018ff4a7819 */ /* 0x000fe20000011461 */
[C---:B------:R-:W-:Y:S01]  /*72c0*/  IMAD R56, R70.reuse, R60, RZ ;  /* 0x0000003c46387224 */ /* 0x040fe200078e02ff */
[----:B------:R-:W-:Y:S01]  /*72d0*/  I2IP.S8.S32.SAT R108, R55, R50, RZ ;  /* 0x00000032376c7239 */ /* 0x000fe200000014ff */
[----:B------:R-:W-:Y:S01]  /*72e0*/  IMAD R54, R73, R72, R54 ;  /* 0x0000004849367224 */ /* 0x000fe200078e0236 */
[----:B------:R-:W-:Y:S01]  /*72f0*/  SHF.R.S32.HI R76, RZ, 0x18, R76 ;  /* 0x00000018ff4c7819 */ /* 0x000fe2000001144c */
[----:B------:R-:W-:Y:S01]  /*7300*/  IMAD R57, R70, R61, RZ ;  /* 0x0000003d46397224 */ /* 0x000fe200078e02ff */
[----:B------:R-:W-:Y:S01]  /*7310*/  I2IP.S8.S32.SAT R108, R49, R48, R108 ;  /* 0x00000030316c7239 */ /* 0x000fe2000000146c */
[----:B------:R-:W-:Y:S01]  /*7320*/  IMAD R59, R74, R72, R59 ;  /* 0x000000484a3b7224 */ /* 0x000fe200078e023b */
[----:B------:R-:W-:Y:S01]  /*7330*/  SHF.R.S32.HI R77, RZ, 0x18, R77 ;  /* 0x00000018ff4d7819 */ /* 0x000fe2000001144d */
[----:B------:R-:W-:Y:S01]  /*7340*/  IMAD R58, R70, R62, RZ ;  /* 0x0000003e463a7224 */ /* 0x000fe200078e02ff */
[----:B------:R-:W-:Y:S01]  /*7350*/  SHF.R.S32.HI R73, RZ, 0x18, R98 ;  /* 0x00000018ff497819 */ /* 0x000fe20000011462 */
[----:B------:R-:W-:Y:S01]  /*7360*/  IMAD R56, R75, R72, R56 ;  /* 0x000000484b387224 */ /* 0x000fe200078e0238 */
[----:B------:R-:W-:Y:S01]  /*7370*/  I2IP.S8.S32.SAT R109, R59, R54, RZ ;  /* 0x000000363b6d7239 */ /* 0x000fe200000014ff */
[----:B------:R-:W-:Y:S01]  /*7380*/  IMAD R57, R76, R72, R57 ;  /* 0x000000484c397224 */ /* 0x000fe200078e0239 */
[C---:B------:R-:W-:Y:S01]  /*7390*/  PRMT R75, R99.reuse, 0x8880, RZ ;  /* 0x00008880634b7816 */ /* 0x040fe200000000ff */
[----:B------:R-:W-:Y:S01]  /*73a0*/  IMAD.U32 R74, R99, 0x10000, RZ ;  /* 0x00010000634a7824 */ /* 0x000fe200078e00ff */
[----:B------:R-:W-:Y:S01]  /*73b0*/  I2IP.S8.S32.SAT R109, R53, R52, R109 ;  /* 0x00000034356d7239 */ /* 0x000fe2000000146d */
[C---:B------:R-:W-:Y:S01]  /*73c0*/  IMAD R63, R70.reuse, R63, RZ ;  /* 0x0000003f463f7224 */ /* 0x040fe200078e02ff */
[----:B------:R-:W-:Y:S01]  /*73d0*/  SHF.R.S32.HI R76, RZ, 0x18, R99 ;  /* 0x00000018ff4c7819 */ /* 0x000fe20000011463 */
[----:B------:R-:W-:Y:S01]  /*73e0*/  IMAD R58, R77, R72, R58 ;  /* 0x000000484d3a7224 */ /* 0x000fe200078e023a */
[----:B------:R-:W-:Y:S01]  /*73f0*/  SHF.L.U32 R77, R99, 0x8, RZ ;  /* 0x00000008634d7819 */ /* 0x000fe200000006ff */
[C---:B------:R-:W-:Y:S01]  /*7400*/  IMAD R60, R70.reuse, R64, RZ ;  /* 0x00000040463c7224 */ /* 0x040fe200078e02ff */
[----:B------:R-:W-:Y:S01]  /*7410*/  SHF.R.S32.HI R74, RZ, 0x18, R74 ;  /* 0x00000018ff4a7819 */ /* 0x000fe2000001144a */
[C---:B------:R-:W-:Y:S01]  /*7420*/  IMAD R61, R70.reuse, R65, RZ ;  /* 0x00000041463d7224 */ /* 0x040fe200078e02ff */
[----:B------:R-:W-:Y:S01]  /*7430*/  SHF.R.S32.HI R77, RZ, 0x18, R77 ;  /* 0x00000018ff4d7819 */ /* 0x000fe2000001144d */
[-C--:B------:R-:W-:Y:S02]  /*7440*/  IMAD R63, R73, R72.reuse, R63 ;  /* 0x00000048493f7224 */ /* 0x080fe400078e023f */
[----:B------:R-:W-:Y:S02]  /*7450*/  IMAD R60, R75, R72, R60 ;  /* 0x000000484b3c7224 */ /* 0x000fe400078e023c */
[----:B------:R-:W-:Y:S01]  /*7460*/  IMAD R62, R70, R66, RZ ;  /* 0x00000042463e7224 */ /* 0x000fe200078e02ff */
[----:B------:R-:W-:Y:S01]  /*7470*/  I2IP.S8.S32.SAT R110, R63, R58, RZ ;  /* 0x0000003a3f6e7239 */ /* 0x000fe200000014ff */
[----:B------:R-:W-:Y:S02]  /*7480*/  IMAD R61, R74, R72, R61 ;  /* 0x000000484a3d7224 */ /* 0x000fe400078e023d */
[----:B------:R-:W-:Y:S01]  /*7490*/  IMAD R67, R70, R67, RZ ;  /* 0x0000004346437224 */ /* 0x000fe200078e02ff */
[----:B------:R-:W-:Y:S01]  /*74a0*/  I2IP.S8.S32.SAT R110, R57, R56, R110 ;  /* 0x00000038396e7239 */ /* 0x000fe2000000146e */
[-C--:B------:R-:W-:Y:S02]  /*74b0*/  IMAD R62, R77, R72.reuse, R62 ;  /* 0x000000484d3e7224 */ /* 0x080fe400078e023e */
[----:B------:R-:W-:Y:S05]  /*74c0*/  IMAD R67, R76, R72, R67 ;  /* 0x000000484c437224 */ /* 0x000fea00078e0243 */
[----:B------:R-:W-:Y:S04]  /*74d0*/  I2IP.S8.S32.SAT R111, R67, R62, RZ ;  /* 0x0000003e436f7239 */ /* 0x000fe800000014ff */
[----:B------:R-:W-:Y:S05]  /*74e0*/  I2IP.S8.S32.SAT R111, R61, R60, R111 ;  /* 0x0000003c3d6f7239 */ /* 0x000fea000000146f */
[----:B------:R1:W-:Y:S01]  /*74f0*/  STS.128 [R155+0x4200], R108 ;  /* 0x0042006c9b007388 */ /* 0x0003e20000000c00 */
[----:B------:R-:W-:Y:S01]  /*7500*/  @!PT LDS RZ, [RZ] ;  /* 0x00000000fffff984 */ /* 0x000fe20000000800 */
[----:B------:R-:W-:Y:S01]  /*7510*/  @!PT LDS RZ, [RZ] ;  /* 0x00000000fffff984 */ /* 0x000fe20000000800 */
[----:B------:R-:W-:Y:S01]  /*7520*/  @!PT LDS RZ, [RZ] ;  /* 0x00000000fffff984 */ /* 0x000fe20000000800 */
[----:B------:R-:W-:Y:S01]  /*7530*/  @!PT LDS RZ, [RZ] ;  /* 0x00000000fffff984 */ /* 0x000fe20000000800 */
[----:B------:R2:W-:Y:S07]  /*7540*/  MEMBAR.ALL.CTA ;  /* 0x0000000000007992 */ /* 0x0005ee0000008000 */
[----:B--2---:R-:W2:Y:S02]  /*7550*/  FENCE.VIEW.ASYNC.S ;  /* 0x00000000000073c6 */ /* 0x004ea40000000000 */
[----:B--2---:R-:W-:Y:S06]  /*7560*/  BAR.SYNC.DEFER_BLOCKING 0x1, 0x80 ;  /* 0x0042000000007b1d */ /* 0x004fec0000010000 */
[----:B------:R-:W-:Y:S05]  /*7570*/  @P0 BRA `(.L_x_112) ;  /* 0x0000000000280947 */ /* 0x000fea0003800000 */
[----:B------:R-:W2:Y:S01]  /*7580*/  LDCU.64 UR6, c[0x0][0x348] ;  /* 0x00006900ff0677ac */ /* 0x000ea20008000a00 */
[----:B------:R-:W-:Y:S01]  /*7590*/  UIADD3 UR4, UPT, UPT, UR44, 0x4200, URZ ;  /* 0x000042002c047890 */ /* 0x000fe2000fffe0ff */
[----:B------:R-:W-:Y:S05]  /*75a0*/  UMOV UR51, UR36 ;  /* 0x0000002400337c82 */ /* 0x000fea0008000000 */
[----:B------:R-:W-:Y:S04]  /*75b0*/  MOV R153, UR4 ;  /* 0x0000000400997c02 */ /* 0x000fe80008000f00 */
[----:B------:R-:W-:Y:S01]  /*75c0*/  R2UR UR48, R153 ;  /* 0x00000000993072ca */ /* 0x000fe200000e0000 */
[----:B--2---:R-:W-:Y:S04]  /*75d0*/  UIADD3 UR4, UP0, UPT, UR6, 0x680, URZ ;  /* 0x0000068006047890 */ /* 0x004fe8000ff1e0ff */
[----:B------:R-:W-:Y:S09]  /*75e0*/  UIADD3.X UR5, UPT, UPT, URZ, UR7, URZ, UP0, !UPT ;  /* 0x00000007ff057290 */ /* 0x000ff200087fe4ff */
[----:B------:R2:W-:Y:S01]  /*75f0*/  UTMASTG.3D [UR48], [UR4] ;  /* 0x00000030040073b5 */ /* 0x0005e20008010000 */
[----:B------:R0:W-:Y:S01]  /*7600*/  UTMACMDFLUSH ;  /* 0x00000000000079b7 */ /* 0x0001e20000000000 */
[----:B--2---:R-:W-:Y:S04]  /*7610*/  DEPBAR.LE SB0, 0x1 ;  /* 0x000080400000791a */ /* 0x004fe80000000000 */
.L_x_112:
[----:B------:R-:W-:Y:S05]  /*7620*/  BSYNC.RECONVERGENT B0 ;  /* 0x0000000000007941 */ /* 0x000fea0003800200 */
.L_x_111:
[----:B------:R-:W-:Y:S06]  /*7630*/  BAR.SYNC.DEFER_BLOCKING 0x1, 0x80 ;  /* 0x0042000000007b1d */ /* 0x000fec0000010000 */
[----:B------:R-:W2:Y:S01]  /*7640*/  @P6 SYNCS.PHASECHK.TRANS64.TRYWAIT P0, [R114+URZ+0x30], R115 ;  /* 0x00003073720065a7 */ /* 0x000ea200080011ff */
[----:B------:R-:W-:Y:S01]  /*7650*/  BSSY B1, `(.L_x_113) ;  /* 0x0000023000017945 */ /* 0x000fe20003800000 */
[----:B--2---:R-:W-:Y:S03]  /*7660*/  @P6 SEL R78, RZ, 0x1, !P0 ;  /* 0x00000001ff4e6807 */ /* 0x004fe60004000000 */
[----:B------:R-:W-:Y:S05]  /*7670*/  @!P6 BRA `(.L_x_114) ;  /* 0x000000000080e947 */ /* 0x000fea0003800000 */
[----:B------:R-:W-:Y:S01]  /*7680*/  ISETP.NE.AND P1, PT, R79, RZ, PT ;  /* 0x000000ff4f00720c */ /* 0x000fe20003f25270 */
[----:B------:R-:W-:Y:S01]  /*7690*/  BSSY B0, `(.L_x_115) ;  /* 0x000000a000007945 */ /* 0x000fe20003800000 */
[----:B------:R-:W-:Y:S11]  /*76a0*/  ISETP.NE.AND P0, PT, R78, RZ, PT ;  /* 0x000000ff4e00720c */ /* 0x000ff60003f05270 */
[----:B------:R-:W-:Y:S04]  /*76b0*/  @P1 IMAD R113, R148, 0x2000, R113 ;  /* 0x0000200094711824 */ /* 0x000fe800078e0271 */
[--C-:B------:R-:W-:Y:S01]  /*76c0*/  @P1 IMAD.IADD R112, R112, 0x1, R113.reuse ;  /* 0x0000000170701824 */ /* 0x100fe200078e0271 */
[----:B------:R-:W-:Y:S01]  /*76d0*/  @P1 IADD3 R2, PT, PT, R152, R113, RZ ;  /* 0x0000007198021210 */ /* 0x000fe20007ffe0ff */
[----:B------:R-:W-:Y:S01]  /*76e0*/  @P1 IMAD.IADD R0, R151, 0x1, R113 ;  /* 0x0000000197001824 */ /* 0x000fe200078e0271 */
[----:B------:R-:W-:Y:S06]  /*76f0*/  @P0 BRA `(.L_x_116) ;  /* 0x00000000000c0947 */ /* 0x000fec0003800000 */
[----:B------:R-:W-:Y:S04]  /*7700*/  SHF.L.U32 R3, R146, 0x1f, RZ ;  /* 0x0000001f92037819 */ /* 0x000fe800000006ff */
[----:B------:R-:W2:Y:S02]  /*7710*/  SYNCS.PHASECHK.TRANS64.TRYWAIT P0, [R114+URZ+0x30], R3 ;  /* 0x00003003720075a7 */ /* 0x000ea400080011ff */
[----:B--2---:R-:W-:Y:S05]  /*7720*/  @!P0 BRA `(.L_x_117) ;  /* 0x0000002000348947 */ /* 0x004fea0003800000 */
.L_x_116:
[----:B------:R-:W-:Y:S05]  /*7730*/  BSYNC B0 ;  /* 0x0000000000007941 */ /* 0x000fea0003800000 */
.L_x_115:
[----:B------:R-:W-:Y:S01]  /*7740*/  ISETP.NE.AND P0, PT, R79, RZ, PT ;  /* 0x000000ff4f00720c */ /* 0x000fe20003f05270 */
[----:B--2---:R-:W-:Y:S02]  /*7750*/  VIADD R114, R114, 0x40 ;  /* 0x0000004072727836 */ /* 0x004fe40000000000 */
[----:B------:R-:W-:Y:S02]  /*7760*/  IMAD.U32 R3, RZ, RZ, UR46 ;  /* 0x0000002eff037e24 */ /* 0x000fe4000f8e00ff */
[----:B------:R-:W-:Y:S03]  /*7770*/  VIADD R148, R148, 0x1 ;  /* 0x0000000194947836 */ /* 0x000fe60000000000 */
[----:B------:R-:W-:Y:S05]  /*7780*/  PRMT R3, R3, 0x654, R114 ;  /* 0x0000065403037816 */ /* 0x000fea0000000072 */
[----:B------:R2:W3:Y:S04]  /*7790*/  @P0 LDS.128 R80, [R113+0x200] ;  /* 0x0002000071500984 */ /* 0x0004e80000000c00 */
[----:B------:R2:W4:Y:S04]  /*77a0*/  @P0 LDS.128 R84, [R2+0x200] ;  /* 0x0002000002540984 */ /* 0x0005280000000c00 */
        /* <DEDUP_REMOVED lines=9> */
[----:B------:R-:W-:Y:S01]  /*7840*/  SEL R148, R148, RZ, P0 ;  /* 0x000000ff94947207 */ /* 0x000fe20000000000 */
[----:B-----5:R5:W-:Y:S02]  /*7850*/  SYNCS.ARRIVE.TRANS64.RED.A1T0 RZ, [R3+URZ], RZ ;  /* 0x000000ff03ff79a7 */ /* 0x020be400081004ff */
[----:B-----5:R-:W-:Y:S04]  /*7860*/  SEL R3, RZ, 0x1, P0 ;  /* 0x00000001ff037807 */ /* 0x020fe80000000000 */
[----:B--234-:R-:W-:Y:S02]  /*7870*/  LOP3.LUT R146, R146, R3, RZ, 0x3c, !PT ;  /* 0x0000000392927212 */ /* 0x01cfe400078e3cff */
.L_x_114:
[----:B------:R-:W-:Y:S05]  /*7880*/  BSYNC B1 ;  /* 0x0000000000017941 */ /* 0x000fea0003800000 */
.L_x_113:
[----:B------:R-:W-:Y:S05]  /*7890*/  VIADD R0, R71, 0x40 ;  /* 0x0000004047007836 */ /* 0x000fea0000000000 */
[----:B------:R-:W-:Y:S04]  /*78a0*/  SHF.R.U32.HI R0, RZ, 0x15, R0 ;  /* 0x00000015ff007819 */ /* 0x000fe80000011600 */
[----:B------:R-:W-:Y:S11]  /*78b0*/  LOP3.LUT P0, RZ, R0, 0x3, R141, 0x48, !PT ;  /* 0x0000000300ff7812 */ /* 0x000ff6000780488d */
[----:B------:R-:W-:Y:S02]  /*78c0*/  @!UPT UIADD3 URZ, UPT, UPT, URZ, URZ, URZ ;  /* 0x000000fffffff290 */ /* 0x000fe4000fffe0ff */
        /* <DEDUP_REMOVED lines=8> */
[----:B------:R-:W5:Y:S01]  /*7950*/  LDCU.64 UR4, c[0x4][0x10] ;  /* 0x01000200ff0477ac */ /* 0x000f620008000a00 */
[----:B--2---:R-:W-:Y:S01]  /*7960*/  MOV R5, UR9 ;  /* 0x0000000900057c02 */ /* 0x004fe20008000f00 */
[----:B------:R-:W-:Y:S01]  /*7970*/  IMAD.U32 R4, RZ, RZ, UR8 ;  /* 0x00000008ff047e24 */ /* 0x000fe2000f8e00ff */
[----:B---3--:R-:W-:Y:S01]  /*7980*/  MOV R7, UR7 ;  /* 0x0000000700077c02 */ /* 0x008fe20008000f00 */
[----:B------:R-:W-:Y:S01]  /*7990*/  IMAD.U32 R6, RZ, RZ, UR6 ;  /* 0x00000006ff067e24 */ /* 0x000fe2000f8e00ff */
[----:B-----5:R-:W-:Y:S01]  /*79a0*/  MOV R11, UR5 ;  /* 0x00000005000b7c02 */ /* 0x020fe20008000f00 */
[----:B------:R-:W-:Y:S02]  /*79b0*/  IMAD.U32 R10, RZ, RZ, UR4 ;  /* 0x00000004ff0a7e24 */ /* 0x000fe4000f8e00ff */
[----:B------:R-:W-:Y:S07]  /*79c0*/  LEPC R20, `(.L_x_118) ;  /* 0x000000001014794e */ /* 0x000fee0000000000 */
[----:B-1--4-:R-:W-:Y:S05]  /*79d0*/  CALL.ABS.NOINC R2 ;  /* 0x0000000002007343 */ /* 0x012fea0003c00000 */
.L_x_118:
[----:B------:R-:W-:Y:S01]  /*79e0*/  ISETP.NE.AND P0, PT, R154, RZ, PT ;  /* 0x000000ff9a00720c */ /* 0x000fe20003f05270 */
[----:B------:R-:W-:Y:S05]  /*79f0*/  WARPSYNC.ALL ;  /* 0x0000000000007948 */ /* 0x000fea0003800000 */
[----:B------:R-:W-:Y:S01]  /*7a00*/  R2UR UR4, R71 ;  /* 0x00000000470472ca */ /* 0x000fe200000e0000 */
[----:B------:R-:W-:Y:S01]  /*7a10*/  IMAD.U32 R130, R82, 0x10000, RZ ;  /* 0x0001000052827824 */ /* 0x000fe200078e00ff */
[C---:B------:R-:W-:Y:S01]  /*7a20*/  SHF.L.U32 R75, R80.reuse, 0x10, RZ ;  /* 0x00000010504b7819 */ /* 0x040fe200000006ff */
[----:B------:R-:W-:Y:S01]  /*7a30*/  IMAD.U32 R115, R87, 0x10000, RZ ;  /* 0x0001000057737824 */ /* 0x000fe200078e00ff */
[----:B------:R-:W-:Y:S01]  /*7a40*/  PRMT R73, R80, 0x8880, RZ ;  /* 0x0000888050497816 */ /* 0x000fe200000000ff */
[----:B-1----:R-:W-:Y:S01]  /*7a50*/  IMAD.U32 R104, R96, 0x10000, RZ ;  /* 0x0001000060687824 */ /* 0x002fe200078e00ff */
[----:B------:R-:W-:Y:S01]  /*7a60*/  SHF.L.U32 R74, R80, 0x8, RZ ;  /* 0x00000008504a7819 */ /* 0x000fe200000006ff */
[----:B------:R-:W-:Y:S01]  /*7a70*/  IMAD.SHL.U32 R123, R84, 0x100, RZ ;  /* 0x00000100547b7824 */ /* 0x000fe200078e00ff */
[----:B------:R-:W-:Y:S01]  /*7a80*/  SHF.R.S32.HI R75, RZ, 0x18, R75 ;  /* 0x00000018ff4b7819 */ /* 0x000fe2000001144b */
[----:B------:R-:W-:Y:S01]  /*7a90*/  IMAD.SHL.U32 R108, R93, 0x100, RZ ;  /* 0x000001005d6c7824 */ /* 0x000fe200078e00ff */
[----:B------:R-:W-:Y:S01]  /*7aa0*/  SHF.R.S32.HI R74, RZ, 0x18, R74 ;  /* 0x00000018ff4a7819 */ /* 0x000fe2000001144a */
[----:B------:R-:W-:Y:S01]  /*7ab0*/  BSSY.RECONVERGENT B0, `(.L_x_119) ;  /* 0x0000122000007945 */ /* 0x000fe20003800200 */
[----:B------:R-:W-:Y:S01]  /*7ac0*/  SHF.R.S32.HI R76, RZ, 0x18, R80 ;  /* 0x00000018ff4c7819 */ /* 0x000fe20000011450 */
[----:B------:R-:W1:Y:S01]  /*7ad0*/  LDTM.x64 R4, tmem[UR4+0x40] ;  /* 0x00004004000479ee */ /* 0x000e620008340000 */
[----:B------:R-:W-:Y:S01]  /*7ae0*/  NOP ;  /* 0x0000000000007918 */ /* 0x000fe20000000000 */
[----:B------:R-:W-:Y:S02]  /*7af0*/  IADD3 R144, PT, PT, R144, 0xa0, RZ ;  /* 0x000000a090907810 */ /* 0x000fe40007ffe0ff */
[C---:B------:R-:W-:Y:S02]  /*7b00*/  PRMT R134, R81.reuse, 0x8880, RZ ;  /* 0x0000888051867816 */ /* 0x040fe400000000ff */
[----:B------:R-:W-:Y:S02]  /*7b10*/  LOP3.LUT R144, R144, 0xfefffff8, RZ, 0xc0, !PT ;  /* 0xfefffff890907812 */ /* 0x000fe400078ec0ff */
[----:B------:R-:W-:Y:S02]  /*7b20*/  SHF.L.U32 R133, R81, 0x10, RZ ;  /* 0x0000001051857819 */ /* 0x000fe400000006ff */
[----:B-1----:R1:W-:Y:S01]  /*7b30*/  SYNCS.ARRIVE.TRANS64.RED.A1T0 RZ, [R144+URZ], RZ ;  /* 0x000000ff90ff79a7 */ /* 0x0023e200081004ff */
[----:B------:R-:W-:Y:S02]  /*7b40*/  PRMT R131, R82, 0x8880, RZ ;  /* 0x0000888052837816 */ /* 0x000fe400000000ff */
[----:B------:R-:W-:Y:S02]  /*7b50*/  SHF.R.S32.HI R77, RZ, 0x18, R81 ;  /* 0x00000018ff4d7819 */ /* 0x000fe40000011451 */
[C---:B------:R-:W-:Y:S02]  /*7b60*/  PRMT R128, R83.reuse, 0x8880, RZ ;  /* 0x0000888053807816 */ /* 0x040fe400000000ff */
[----:B------:R-:W-:Y:S02]  /*7b70*/  SHF.R.S32.HI R78, RZ, 0x18, R82 ;  /* 0x00000018ff4e7819 */ /* 0x000fe40000011452 */
[----:B------:R-:W-:Y:S02]  /*7b80*/  SHF.L.U32 R127, R83, 0x10, RZ ;  /* 0x00000010537f7819 */ /* 0x000fe400000006ff */
[----:B------:R-:W-:Y:S02]  /*7b90*/  PRMT R125, R84, 0x8880, RZ ;  /* 0x00008880547d7816 */ /* 0x000fe400000000ff */
[----:B------:R-:W-:Y:S01]  /*7ba0*/  SHF.R.S32.HI R79, RZ, 0x18, R83 ;  /* 0x00000018ff4f7819 */ /* 0x000fe20000011453 */
[C---:B------:R-:W-:Y:S01]  /*7bb0*/  IMAD R0, R70.reuse, R4, RZ ;  /* 0x0000000446007224 */ /* 0x040fe200078e02ff */
[----:B------:R-:W-:Y:S01]  /*7bc0*/  SHF.R.S32.HI R4, RZ, 0x18, R133 ;  /* 0x00000018ff047819 */ /* 0x000fe20000011485 */
[----:B------:R-:W-:Y:S01]  /*7bd0*/  IMAD R2, R70, R5, RZ ;  /* 0x0000000546027224 */ /* 0x000fe200078e02ff */
[----:B------:R-:W-:Y:S01]  /*7be0*/  SHF.L.U32 R124, R84, 0x10, RZ ;  /* 0x00000010547c7819 */ /* 0x000fe200000006ff */
[C---:B------:R-:W-:Y:S01]  /*7bf0*/  IMAD R3, R70.reuse, R6, RZ ;  /* 0x0000000646037224 */ /* 0x040fe200078e02ff */
[----:B------:R-:W-:Y:S01]  /*7c00*/  PRMT R122, R85, 0x8880, RZ ;  /* 0x00008880557a7816 */ /* 0x000fe200000000ff */
[-C--:B------:R-:W-:Y:S01]  /*7c10*/  IMAD R0, R73, R72.reuse, R0 ;  /* 0x0000004849007224 */ /* 0x080fe200078e0200 */
[----:B------:R-:W-:Y:S01]  /*7c20*/  SHF.L.U32 R121, R85, 0x10, RZ ;  /* 0x0000001055797819 */ /* 0x000fe200000006ff */
[----:B------:R-:W-:Y:S01]  /*7c30*/  IMAD R7, R70, R7, RZ ;  /* 0x0000000746077224 */ /* 0x000fe200078e02ff */
[C---:B------:R-:W-:Y:S01]  /*7c40*/  PRMT R119, R86.reuse, 0x8880, RZ ;  /* 0x0000888056777816 */ /* 0x040fe200000000ff */
[-C--:B------:R-:W-:Y:S01]  /*7c50*/  IMAD R2, R75, R72.reuse, R2 ;  /* 0x000000484b027224 */ /* 0x080fe200078e0202 */
[----:B------:R-:W-:Y:S01]  /*7c60*/  SHF.L.U32 R118, R86, 0x10, RZ ;  /* 0x0000001056767819 */ /* 0x000fe200000006ff */
[-C--:B------:R-:W-:Y:S01]  /*7c70*/  IMAD R3, R74, R72.reuse, R3 ;  /* 0x000000484a037224 */ /* 0x080fe200078e0203 */
[----:B------:R-:W-:Y:S01]  /*7c80*/  PRMT R116, R87, 0x8880, RZ ;  /* 0x0000888057747816 */ /* 0x000fe200000000ff */
[----:B------:R-:W-:Y:S01]  /*7c90*/  IMAD R7, R76, R72, R7 ;  /* 0x000000484c077224 */ /* 0x000fe200078e0207 */
[----:B------:R-:W-:Y:S01]  /*7ca0*/  PRMT R113, R92, 0x8880, RZ ;  /* 0x000088805c717816 */ /* 0x000fe200000000ff */
[----:B------:R-:W-:Y:S01]  /*7cb0*/  IMAD R8, R70, R8, RZ ;  /* 0x0000000846087224 */ /* 0x000fe200078e02ff */
[----:B------:R-:W-:Y:S01]  /*7cc0*/  SHF.L.U32 R112, R92, 0x10, RZ ;  /* 0x000000105c707819 */ /* 0x000fe200000006ff */
[C---:B------:R-:W-:Y:S01]  /*7cd0*/  IMAD R9, R70.reuse, R9, RZ ;  /* 0x0000000946097224 */ /* 0x040fe200078e02ff */
[----:B------:R-:W-:Y:S01]  /*7ce0*/  I2IP.S8.S32.SAT R159, R7, R3, RZ ;  /* 0x00000003079f7239 */ /* 0x000fe200000014ff */
[C---:B------:R-:W-:Y:S01]  /*7cf0*/  IMAD R10, R70.reuse, R10, RZ ;  /* 0x0000000a460a7224 */ /* 0x040fe200078e02ff */
[----:B------:R-:W-:Y:S01]  /*7d00*/  MOV R3, R134 ;  /* 0x0000008600037202 */ /* 0x000fe20000000f00 */
[C---:B------:R-:W-:Y:S01]  /*7d10*/  IMAD R7, R70.reuse, R20, RZ ;  /* 0x0000001446077224 */ /* 0x040fe200078e02ff */
[----:B------:R-:W-:Y:S01]  /*7d20*/  PRMT R110, R93, 0x8880, RZ ;  /* 0x000088805d6e7816 */ /* 0x000fe200000000ff */
[----:B------:R-:W-:Y:S01]  /*7d30*/  IMAD R11, R70, R11, RZ ;  /* 0x0000000b460b7224 */ /* 0x000fe200078e02ff */
[----:B------:R-:W-:Y:S01]  /*7d40*/  SHF.R.S32.HI R89, RZ, 0x18, R92 ;  /* 0x00000018ff597819 */ /* 0x000fe2000001145c */
[-C--:B------:R-:W-:Y:S01]  /*7d50*/  IMAD R8, R3, R72.reuse, R8 ;  /* 0x0000004803087224 */ /* 0x080fe200078e0208 */
[----:B------:R-:W-:Y:S01]  /*7d60*/  MOV R3, R131 ;  /* 0x0000008300037202 */ /* 0x000fe20000000f00 */
[----:B------:R-:W-:Y:S01]  /*7d70*/  IMAD R9, R4, R72, R9 ;  /* 0x0000004804097224 */ /* 0x000fe200078e0209 */
[----:B------:R-:W-:Y:S01]  /*7d80*/  SHF.R.S32.HI R4, RZ, 0x18, R130 ;  /* 0x00000018ff047819 */ /* 0x000fe20000011482 */
[C---:B------:R-:W-:Y:S01]  /*7d90*/  IMAD R20, R70.reuse, R25, RZ ;  /* 0x0000001946147224 */ /* 0x040fe200078e02ff */
[----:B------:R-:W-:Y:S01]  /*7da0*/  SHF.L.U32 R109, R93, 0x10, RZ ;  /* 0x000000105d6d7819 */ /* 0x000fe200000006ff */
[----:B------:R-:W-:Y:S01]  /*7db0*/  IMAD R25, R70, R30, RZ ;  /* 0x0000001e46197224 */ /* 0x000fe200078e02ff */
[----:B------:R-:W-:Y:S01]  /*7dc0*/  PRMT R107, R94, 0x8880, RZ ;  /* 0x000088805e6b7816 */ /* 0x000fe200000000ff */
[C---:B------:R-:W-:Y:S01]  /*7dd0*/  IMAD R12, R70.reuse, R12, RZ ;  /* 0x0000000c460c7224 */ /* 0x040fe200078e02ff */
[----:B------:R-:W-:Y:S01]  /*7de0*/  SHF.R.S32.HI R91, RZ, 0x18, R93 ;  /* 0x00000018ff5b7819 */ /* 0x000fe2000001145d */
[----:B------:R-:W-:Y:S01]  /*7df0*/  IMAD R6, R70, R19, RZ ;  /* 0x0000001346067224 */ /* 0x000fe200078e02ff */
[----:B------:R-:W-:Y:S01]  /*7e00*/  SHF.L.U32 R105, R94, 0x10, RZ ;  /* 0x000000105e697819 */ /* 0x000fe200000006ff */
[C---:B------:R-:W-:Y:S01]  /*7e10*/  IMAD R30, R70.reuse, R35, RZ ;  /* 0x00000023461e7224 */ /* 0x040fe200078e02ff */
[C---:B------:R-:W-:Y:S01]  /*7e20*/  PRMT R101, R95.reuse, 0x8880, RZ ;  /* 0x000088805f657816 */ /* 0x040fe200000000ff */
[C---:B------:R-:W-:Y:S01]  /*7e30*/  IMAD R19, R70.reuse, R24, RZ ;  /* 0x0000001846137224 */ /* 0x040fe200078e02ff */
[----:B------:R-:W-:Y:S01]  /*7e40*/  SHF.R.S32.HI R93, RZ, 0x18, R94 ;  /* 0x00000018ff5d7819 */ /* 0x000fe2000001145e */
[C---:B------:R-:W-:Y:S01]  /*7e50*/  IMAD R35, R70.reuse, R40, RZ ;  /* 0x0000002846237224 */ /* 0x040fe200078e02ff */
[----:B------:R-:W-:Y:S01]  /*7e60*/  SHF.L.U32 R100, R95, 0x10, RZ ;  /* 0x000000105f647819 */ /* 0x000fe200000006ff */
[----:B------:R-:W-:Y:S01]  /*7e70*/  IMAD R13, R70, R13, RZ ;  /* 0x0000000d460d7224 */ /* 0x000fe200078e02ff */
[----:B------:R-:W-:Y:S01]  /*7e80*/  PRMT R106, R96, 0x8880, RZ ;  /* 0x00008880606a7816 */ /* 0x000fe200000000ff */
[C---:B------:R-:W-:Y:S01]  /*7e90*/  IMAD R24, R70.reuse, R29, RZ ;  /* 0x0000001d46187224 */ /* 0x040fe200078e02ff */
[----:B------:R-:W-:Y:S01]  /*7ea0*/  SHF.R.S32.HI R73, RZ, 0x18, R96 ;  /* 0x00000018ff497819 */ /* 0x000fe20000011460 */
[C---:B------:R-:W-:Y:S01]  /*7eb0*/  IMAD R40, R70.reuse, R45, RZ ;  /* 0x0000002d46287224 */ /* 0x040fe200078e02ff */
[----:B------:R-:W-:Y:S01]  /*7ec0*/  SHF.L.U32 R90, R97, 0x10, RZ ;  /* 0x00000010615a7819 */ /* 0x000fe200000006ff */
[C---:B------:R-:W-:Y:S01]  /*7ed0*/  IMAD R29, R70.reuse, R34, RZ ;  /* 0x00000022461d7224 */ /* 0x040fe200078e02ff */
[----:B------:R-:W-:Y:S01]  /*7ee0*/  SHF.R.S32.HI R75, RZ, 0x18, R97 ;  /* 0x00000018ff4b7819 */ /* 0x000fe20000011461 */
[C---:B------:R-:W-:Y:S01]  /*7ef0*/  IMAD R45, R70.reuse, R50, RZ ;  /* 0x00000032462d7224 */ /* 0x040fe200078e02ff */
[C---:B------:R-:W-:Y:S01]  /*7f00*/  PRMT R80, R99.reuse, 0x8880, RZ ;  /* 0x0000888063507816 */ /* 0x040fe200000000ff */
[C---:B------:R-:W-:Y:S01]  /*7f10*/  IMAD R14, R70.reuse, R14, RZ ;  /* 0x0000000e460e7224 */ /* 0x040fe200078e02ff */
[----:B------:R-:W-:Y:S01]  /*7f20*/  SHF.L.U32 R76, R99, 0x10, RZ ;  /* 0x00000010634c7819 */ /* 0x000fe200000006ff */
[C---:B------:R-:W-:Y:S01]  /*7f30*/  IMAD R34, R70.reuse, R39, RZ ;  /* 0x0000002746227224 */ /* 0x040fe200078e02ff */
[----:B------:R-:W-:Y:S01]  /*7f40*/  SHF.L.U32 R132, R81, 0x8, RZ ;  /* 0x0000000851847819 */ /* 0x000fe200000006ff */
[C---:B------:R-:W-:Y:S01]  /*7f50*/  IMAD R50, R70.reuse, R55, RZ ;  /* 0x0000003746327224 */ /* 0x040fe200078e02ff */
[----:B------:R-:W-:Y:S01]  /*7f60*/  SHF.R.S32.HI R81, RZ, 0x18, R84 ;  /* 0x00000018ff517819 */ /* 0x000fe20000011454 */
[C---:B------:R-:W-:Y:S01]  /*7f70*/  IMAD R39, R70.reuse, R44, RZ ;  /* 0x0000002c46277224 */ /* 0x040fe200078e02ff */
[----:B------:R-:W-:Y:S01]  /*7f80*/  SHF.R.S32.HI R5, RZ, 0x18, R132 ;  /* 0x00000018ff057819 */ /* 0x000fe20000011484 */
[----:B------:R-:W-:Y:S01]  /*7f90*/  IMAD R55, R70, R60, RZ ;  /* 0x0000003c46377224 */ /* 0x000fe200078e02ff */
[----:B------:R-:W-:Y:S01]  /*7fa0*/  SHF.L.U32 R84, R98, 0x10, RZ ;  /* 0x0000001062547819 */ /* 0x000fe200000006ff */
[----:B------:R-:W-:Y:S01]  /*7fb0*/  IMAD R15, R70, R15, RZ ;  /* 0x0000000f460f7224 */ /* 0x000fe200078e02ff */
[----:B------:R-:W-:Y:S01]  /*7fc0*/  SHF.L.U32 R129, R82, 0x8, RZ ;  /* 0x0000000852817819 */ /* 0x000fe200000006ff */
[-C--:B------:R-:W-:Y:S01]  /*7fd0*/  IMAD R10, R5, R72.reuse, R10 ;  /* 0x00000048050a7224 */ /* 0x080fe200078e020a */
[----:B------:R-:W-:Y:S01]  /*7fe0*/  SHF.L.U32 R126, R83, 0x8, RZ ;  /* 0x00000008537e7819 */ /* 0x000fe200000006ff */
[-C--:B------:R-:W-:Y:S01]  /*7ff0*/  IMAD R11, R77, R72.reuse, R11 ;  /* 0x000000484d0b7224 */ /* 0x080fe200078e020b */
[----:B------:R-:W-:Y:S01]  /*8000*/  SHF.R.S32.HI R5, RZ, 0x18, R129 ;  /* 0x00000018ff057819 */ /* 0x000fe20000011481 */
[-C--:B------:R-:W-:Y:S01]  /*8010*/  IMAD R12, R3, R72.reuse, R12 ;  /* 0x00000048030c7224 */ /* 0x080fe200078e020c */
[----:B------:R-:W-:Y:S01]  /*8020*/  SHF.R.S32.HI R83, RZ, 0x18, R85 ;  /* 0x00000018ff537819 */ /* 0x000fe20000011455 */
[----:B------:R-:W-:Y:S01]  /*8030*/  IMAD R13, R4, R72, R13 ;  /* 0x00000048040d7224 */ /* 0x000fe200078e020d */
[----:B------:R-:W-:Y:S01]  /*8040*/  SHF.L.U32 R120, R85, 0x8, RZ ;  /* 0x0000000855787819 */ /* 0x000fe200000006ff */
[C---:B------:R-:W-:Y:S01]  /*8050*/  IMAD R44, R70.reuse, R49, RZ ;  /* 0x00000031462c7224 */ /* 0x040fe200078e02ff */
[----:B------:R-:W-:Y:S01]  /*8060*/  SHF.R.S32.HI R85, RZ, 0x18, R86 ;  /* 0x00000018ff557819 */ /* 0x000fe20000011456 */
[C---:B------:R-:W-:Y:S01]  /*8070*/  IMAD R60, R70.reuse, R65, RZ ;  /* 0x00000041463c7224 */ /* 0x040fe200078e02ff */
[----:B------:R-:W-:Y:S01]  /*8080*/  I2IP.S8.S32.SAT R65, R11, R10, RZ ;  /* 0x0000000a0b417239 */ /* 0x000fe200000014ff */
[C---:B------:R-:W-:Y:S01]  /*8090*/  IMAD R49, R70.reuse, R54, RZ ;  /* 0x0000003646317224 */ /* 0x040fe200078e02ff */
[----:B------:R-:W-:Y:S01]  /*80a0*/  SHF.R.S32.HI R11, RZ, 0x18, R127 ;  /* 0x00000018ff0b7819 */ /* 0x000fe2000001147f */
[----:B------:R-:W-:Y:S01]  /*80b0*/  IMAD R14, R5, R72, R14 ;  /* 0x00000048050e7224 */ /* 0x000fe200078e020e */
[----:B------:R-:W-:Y:S01]  /*80c0*/  I2IP.S8.S32.SAT R65, R9, R8, R65 ;  /* 0x0000000809417239 */ /* 0x000fe20000001441 */
[C---:B------:R-:W-:Y:S01]  /*80d0*/  IMAD R3, R70.reuse, R16, RZ ;  /* 0x0000001046037224 */ /* 0x040fe200078e02ff */
[----:B------:R-:W-:Y:S01]  /*80e0*/  SHF.R.S32.HI R9, RZ, 0x18, R124 ;  /* 0x00000018ff097819 */ /* 0x000fe2000001147c */
[----:B------:R-:W-:Y:S01]  /*80f0*/  IMAD R54, R70, R59, RZ ;  /* 0x0000003b46367224 */ /* 0x000fe200078e02ff */
[----:B------:R-:W-:Y:S01]  /*8100*/  SHF.R.S32.HI R8, RZ, 0x18, R123 ;  /* 0x00000018ff087819 */ /* 0x000fe2000001147b */
[----:B------:R-:W-:Y:S01]  /*8110*/  IMAD.MOV.U32 R10, RZ, RZ, R128 ;  /* 0x000000ffff0a7224 */ /* 0x000fe200078e0080 */
[----:B------:R-:W-:Y:S01]  /*8120*/  SHF.L.U32 R117, R86, 0x8, RZ ;  /* 0x0000000856757819 */ /* 0x000fe200000006ff */
[----:B------:R-:W-:Y:S01]  /*8130*/  IMAD R59, R70, R64, RZ ;  /* 0x00000040463b7224 */ /* 0x000fe200078e02ff */
[----:B------:R-:W-:Y:S01]  /*8140*/  I2IP.S8.S32.SAT R64, R2, R0, R159 ;  /* 0x0000000002407239 */ /* 0x000fe2000000149f */
[----:B------:R-:W-:Y:S01]  /*8150*/  IMAD R15, R78, R72, R15 ;  /* 0x000000484e0f7224 */ /* 0x000fe200078e020f */
[----:B------:R-:W-:Y:S01]  /*8160*/  MOV R2, R125 ;  /* 0x0000007d00027202 */ /* 0x000fe20000000f00 */
[C---:B------:R-:W-:Y:S01]  /*8170*/  IMAD R4, R70.reuse, R17, RZ ;  /* 0x0000001146047224 */ /* 0x040fe200078e02ff */
        /* <DEDUP_REMOVED lines=8> */
[----:B------:R-:W-:Y:S01]  /*8200*/  MOV R0, R122 ;  /* 0x0000007a00007202 */ /* 0x000fe20000000f00 */
[----:B------:R-:W-:Y:S01]  /*8210*/  IMAD R16, R70, R21, RZ ;  /* 0x0000001546107224 */ /* 0x000fe200078e02ff */
[----:B------:R-:W-:Y:S01]  /*8220*/  SHF.R.S32.HI R87, RZ, 0x18, R87 ;  /* 0x00000018ff577819 */ /* 0x000fe20000011457 */
[----:B------:R-:W-:Y:S01]  /*8230*/  IMAD R6, R79, R72, R6 ;  /* 0x000000484f067224 */ /* 0x000fe200078e0206 */
[----:B------:R-:W-:Y:S01]  /*8240*/  SHF.L.U32 R111, R92, 0x8, RZ ;  /* 0x000000085c6f7819 */ /* 0x000fe200000006ff */
[----:B------:R-:W-:Y:S01]  /*8250*/  IMAD R17, R70, R22, RZ ;  /* 0x0000001646117224 */ /* 0x000fe200078e02ff */
[----:B------:R-:W-:Y:S01]  /*8260*/  PRMT R92, R97, 0x8880, RZ ;  /* 0x00008880615c7816 */ /* 0x000fe200000000ff */
[-C--:B------:R-:W-:Y:S01]  /*8270*/  IMAD R7, R2, R72.reuse, R7 ;  /* 0x0000004802077224 */ /* 0x080fe200078e0207 */
[----:B------:R-:W-:Y:S01]  /*8280*/  I2IP.S8.S32.SAT R5, R6, R5, RZ ;  /* 0x0000000506057239 */ /* 0x000fe200000014ff */
[----:B------:R-:W-:Y:S01]  /*8290*/  IMAD R18, R70, R23, RZ ;  /* 0x0000001746127224 */ /* 0x000fe200078e02ff */
[----:B------:R-:W-:Y:S01]  /*82a0*/  SHF.R.S32.HI R2, RZ, 0x18, R120 ;  /* 0x00000018ff027819 */ /* 0x000fe20000011478 */
[-C--:B------:R-:W-:Y:S01]  /*82b0*/  IMAD R16, R9, R72.reuse, R16 ;  /* 0x0000004809107224 */ /* 0x080fe200078e0210 */
[----:B------:R-:W-:Y:S01]  /*82c0*/  SHF.R.S32.HI R9, RZ, 0x18, R121 ;  /* 0x00000018ff097819 */ /* 0x000fe20000011479 */
[----:B------:R-:W-:Y:S01]  /*82d0*/  IMAD R17, R8, R72, R17 ;  /* 0x0000004808117224 */ /* 0x000fe200078e0211 */
[----:B------:R-:W-:Y:S01]  /*82e0*/  SHF.L.U32 R102, R94, 0x8, RZ ;  /* 0x000000085e667819 */ /* 0x000fe200000006ff */
[C---:B------:R-:W-:Y:S01]  /*82f0*/  IMAD R22, R70.reuse, R27, RZ ;  /* 0x0000001b46167224 */ /* 0x040fe200078e02ff */
[----:B------:R-:W-:Y:S01]  /*8300*/  SHF.L.U32 R94, R95, 0x8, RZ ;  /* 0x000000085f5e7819 */ /* 0x000fe200000006ff */
[----:B------:R-:W-:Y:S01]  /*8310*/  IMAD R27, R70, R32, RZ ;  /* 0x00000020461b7224 */ /* 0x000fe200078e02ff */
[----:B------:R-:W-:Y:S01]  /*8320*/  SHF.R.S32.HI R95, RZ, 0x18, R95 ;  /* 0x00000018ff5f7819 */ /* 0x000fe2000001145f */
[----:B------:R-:W-:Y:S01]  /*8330*/  IMAD R18, R81, R72, R18 ;  /* 0x0000004851127224 */ /* 0x000fe200078e0212 */
[----:B------:R-:W-:Y:S01]  /*8340*/  SHF.L.U32 R103, R96, 0x8, RZ ;  /* 0x0000000860677819 */ /* 0x000fe200000006ff */
[C---:B------:R-:W-:Y:S01]  /*8350*/  IMAD R32, R70.reuse, R37, RZ ;  /* 0x0000002546207224 */ /* 0x040fe200078e02ff */
[----:B------:R-:W-:Y:S01]  /*8360*/  SHF.L.U32 R88, R97, 0x8, RZ ;  /* 0x0000000861587819 */ /* 0x000fe200000006ff */
[----:B------:R-:W-:Y:S01]  /*8370*/  IMAD R21, R70, R26, RZ ;  /* 0x0000001a46157224 */ /* 0x000fe200078e02ff */
[----:B------:R-:W-:Y:S01]  /*8380*/  I2IP.S8.S32.SAT R17, R18, R17, RZ ;  /* 0x0000001112117239 */ /* 0x000fe200000014ff */
[----:B------:R-:W-:Y:S01]  /*8390*/  IMAD R37, R70, R42, RZ ;  /* 0x0000002a46257224 */ /* 0x000fe200078e02ff */
[----:B------:R-:W-:Y:S01]  /*83a0*/  SHF.R.S32.HI R97, RZ, 0x18, R98 ;  /* 0x00000018ff617819 */ /* 0x000fe20000011462 */
[----:B------:R-:W-:Y:S01]  /*83b0*/  IMAD R19, R0, R72, R19 ;  /* 0x0000004800137224 */ /* 0x000fe200078e0213 */
[----:B------:R-:W-:Y:S01]  /*83c0*/  I2IP.S8.S32.SAT R16, R16, R7, R17 ;  /* 0x0000000710107239 */ /* 0x000fe20000001411 */
[C---:B------:R-:W-:Y:S01]  /*83d0*/  IMAD R42, R70.reuse, R47, RZ ;  /* 0x0000002f462a7224 */ /* 0x040fe200078e02ff */
[----:B------:R-:W-:Y:S01]  /*83e0*/  MOV R0, R119 ;  /* 0x0000007700007202 */ /* 0x000fe20000000f00 */
[C---:B------:R-:W-:Y:S01]  /*83f0*/  IMAD R47, R70.reuse, R52, RZ ;  /* 0x00000034462f7224 */ /* 0x040fe200078e02ff */
[----:B------:R-:W-:Y:S01]  /*8400*/  SHF.L.U32 R74, R99, 0x8, RZ ;  /* 0x00000008634a7819 */ /* 0x000fe200000006ff */
[----:B------:R-:W-:Y:S01]  /*8410*/  IMAD R20, R9, R72, R20 ;  /* 0x0000004809147224 */ /* 0x000fe200078e0214 */
[----:B------:R-:W-:Y:S01]  /*8420*/  SHF.R.S32.HI R99, RZ, 0x18, R99 ;  /* 0x00000018ff637819 */ /* 0x000fe20000011463 */
[----:B------:R-:W-:Y:S01]  /*8430*/  IMAD R52, R70, R57, RZ ;  /* 0x0000003946347224 */ /* 0x000fe200078e02ff */
[----:B------:R-:W-:Y:S01]  /*8440*/  IADD3 R68, PT, PT, R68, 0x1, RZ ;  /* 0x0000000144447810 */ /* 0x000fe20007ffe0ff */
[C---:B------:R-:W-:Y:S02]  /*8450*/  IMAD R23, R70.reuse, R28, RZ ;  /* 0x0000001c46177224 */ /* 0x040fe400078e02ff */
[----:B------:R-:W-:Y:S02]  /*8460*/  IMAD R57, R70, R62, RZ ;  /* 0x0000003e46397224 */ /* 0x000fe400078e02ff */
[----:B------:R-:W-:Y:S01]  /*8470*/  IMAD R21, R2, R72, R21 ;  /* 0x0000004802157224 */ /* 0x000fe200078e0215 */
[----:B------:R-:W-:Y:S01]  /*8480*/  MOV R2, R116 ;  /* 0x0000007400027202 */ /* 0x000fe20000000f00 */
[----:B------:R-:W-:Y:S01]  /*8490*/  IMAD R62, R70, R67, RZ ;  /* 0x00000043463e7224 */ /* 0x000fe200078e02ff */
[----:B------:R-:W-:Y:S01]  /*84a0*/  I2IP.S8.S32.SAT R67, R4, R3, R5 ;  /* 0x0000000304437239 */ /* 0x000fe20000001405 */
[-C--:B------:R-:W-:Y:S01]  /*84b0*/  IMAD R22, R83, R72.reuse, R22 ;  /* 0x0000004853167224 */ /* 0x080fe200078e0216 */
[----:B------:R-:W-:Y:S01]  /*84c0*/  SHF.R.S32.HI R3, RZ, 0x18, R118 ;  /* 0x00000018ff037819 */ /* 0x000fe20000011476 */
[-C--:B------:R-:W-:Y:S01]  /*84d0*/  IMAD R23, R0, R72.reuse, R23 ;  /* 0x0000004800177224 */ /* 0x080fe200078e0217 */
[----:B------:R-:W-:Y:S01]  /*84e0*/  SHF.R.S32.HI R0, RZ, 0x18, R117 ;  /* 0x00000018ff007819 */ /* 0x000fe20000011475 */
[----:B------:R-:W-:Y:S01]  /*84f0*/  IMAD R26, R70, R31, RZ ;  /* 0x0000001f461a7224 */ /* 0x000fe200078e02ff */
[----:B------:R-:W-:Y:S01]  /*8500*/  I2IP.S8.S32.SAT R17, R22, R21, RZ ;  /* 0x0000001516117239 */ /* 0x000fe200000014ff */
[-C--:B------:R-:W-:Y:S01]  /*8510*/  IMAD R24, R3, R72.reuse, R24 ;  /* 0x0000004803187224 */ /* 0x080fe200078e0218 */
[----:B------:R-:W-:Y:S01]  /*8520*/  SHF.R.S32.HI R3, RZ, 0x18, R115 ;  /* 0x00000018ff037819 */ /* 0x000fe20000011473 */
[-C--:B------:R-:W-:Y:S01]  /*8530*/  IMAD R25, R0, R72.reuse, R25 ;  /* 0x0000004800197224 */ /* 0x080fe200078e0219 */
[----:B------:R-:W-:Y:S01]  /*8540*/  I2IP.S8.S32.SAT R17, R20, R19, R17 ;  /* 0x0000001314117239 */ /* 0x000fe20000001411 */
[----:B------:R-:W-:Y:S01]  /*8550*/  IMAD R28, R70, R33, RZ ;  /* 0x00000021461c7224 */ /* 0x000fe200078e02ff */
[----:B------:R-:W-:Y:S01]  /*8560*/  SHF.R.S32.HI R4, RZ, 0x18, R114 ;  /* 0x00000018ff047819 */ /* 0x000fe20000011472 */
[-C--:B------:R-:W-:Y:S02]  /*8570*/  IMAD R26, R85, R72.reuse, R26 ;  /* 0x00000048551a7224 */ /* 0x080fe400078e021a */
[----:B------:R-:W-:Y:S01]  /*8580*/  IMAD R27, R2, R72, R27 ;  /* 0x00000048021b7224 */ /* 0x000fe200078e021b */
[----:B------:R-:W-:Y:S01]  /*8590*/  MOV R2, R110 ;  /* 0x0000006e00027202 */ /* 0x000fe20000000f00 */
[----:B------:R-:W-:Y:S01]  /*85a0*/  IMAD R28, R3, R72, R28 ;  /* 0x00000048031c7224 */ /* 0x000fe200078e021c */
[----:B------:R-:W-:Y:S01]  /*85b0*/  I2IP.S8.S32.SAT R18, R26, R25, RZ ;  /* 0x000000191a127239 */ /* 0x000fe200000014ff */
[----:B------:R-:W-:Y:S01]  /*85c0*/  IMAD R31, R70, R36, RZ ;  /* 0x00000024461f7224 */ /* 0x000fe200078e02ff */
[----:B------:R-:W-:Y:S01]  /*85d0*/  SHF.R.S32.HI R3, RZ, 0x18, R112 ;  /* 0x00000018ff037819 */ /* 0x000fe20000011470 */
[-C--:B------:R-:W-:Y:S01]  /*85e0*/  IMAD R29, R4, R72.reuse, R29 ;  /* 0x00000048041d7224 */ /* 0x080fe200078e021d */
[----:B------:R-:W-:Y:S01]  /*85f0*/  I2IP.S8.S32.SAT R18, R24, R23, R18 ;  /* 0x0000001718127239 */ /* 0x000fe20000001412 */
[----:B------:R-:W-:Y:S01]  /*8600*/  IMAD.MOV.U32 R0, RZ, RZ, R113 ;  /* 0x000000ffff007224 */ /* 0x000fe200078e0071 */
[----:B------:R-:W-:Y:S01]  /*8610*/  SHF.R.S32.HI R4, RZ, 0x18, R108 ;  /* 0x00000018ff047819 */ /* 0x000fe2000001146c */
[-C--:B------:R-:W-:Y:S02]  /*8620*/  IMAD R30, R87, R72.reuse, R30 ;  /* 0x00000048571e7224 */ /* 0x080fe400078e021e */
[----:B------:R-:W-:Y:S01]  /*8630*/  IMAD R31, R0, R72, R31 ;  /* 0x00000048001f7224 */ /* 0x000fe200078e021f */
        /* <DEDUP_REMOVED lines=8> */
[----:B------:R-:W-:Y:S01]  /*86c0*/  MOV R0, R107 ;  /* 0x0000006b00007202 */ /* 0x000fe20000000f00 */
[-C--:B------:R-:W-:Y:S02]  /*86d0*/  IMAD R34, R89, R72.reuse, R34 ;  /* 0x0000004859227224 */ /* 0x080fe400078e0222 */
[-C--:B------:R-:W-:Y:S01]  /*86e0*/  IMAD R35, R2, R72.reuse, R35 ;  /* 0x0000004802237224 */ /* 0x080fe200078e0223 */
[----:B------:R-:W-:Y:S01]  /*86f0*/  MOV R2, R101 ;  /* 0x0000006500027202 */ /* 0x000fe20000000f00 */
[----:B------:R-:W-:Y:S01]  /*8700*/  IMAD R38, R70, R43, RZ ;  /* 0x0000002b46267224 */ /* 0x000fe200078e02ff */
[----:B------:R-:W-:Y:S01]  /*8710*/  I2IP.S8.S32.SAT R33, R34, R33, RZ ;  /* 0x0000002122217239 */ /* 0x000fe200000014ff */
[-C--:B------:R-:W-:Y:S01]  /*8720*/  IMAD R36, R3, R72.reuse, R36 ;  /* 0x0000004803247224 */ /* 0x080fe200078e0224 */
[----:B------:R-:W-:Y:S01]  /*8730*/  SHF.R.S32.HI R3, RZ, 0x18, R105 ;  /* 0x00000018ff037819 */ /* 0x000fe20000011469 */
[-C--:B------:R-:W-:Y:S01]  /*8740*/  IMAD R37, R4, R72.reuse, R37 ;  /* 0x0000004804257224 */ /* 0x080fe200078e0225 */
[----:B------:R-:W-:Y:S01]  /*8750*/  I2IP.S8.S32.SAT R32, R32, R31, R33 ;  /* 0x0000001f20207239 */ /* 0x000fe20000001421 */
        /* <DEDUP_REMOVED lines=8> */
[----:B------:R-:W-:Y:S01]  /*87e0*/  IMAD R43, R70, R48, RZ ;  /* 0x00000030462b7224 */ /* 0x000fe200078e02ff */
[----:B------:R-:W-:Y:S01]  /*87f0*/  I2IP.S8.S32.SAT R33, R36, R35, R37 ;  /* 0x0000002324217239 */ /* 0x000fe20000001425 */
[----:B------:R-:W-:Y:S01]  /*8800*/  IMAD R41, R0, R72, R41 ;  /* 0x0000004800297224 */ /* 0x000fe200078e0229 */
[----:B------:R-:W-:Y:S01]  /*8810*/  MOV R0, R106 ;  /* 0x0000006a00007202 */ /* 0x000fe20000000f00 */
[-C--:B------:R-:W-:Y:S02]  /*8820*/  IMAD R42, R93, R72.reuse, R42 ;  /* 0x000000485d2a7224 */ /* 0x080fe400078e022a */
        /* <DEDUP_REMOVED lines=11> */
[-C--:B------:R-:W-:Y:S02]  /*88e0*/  IMAD R47, R0, R72.reuse, R47 ;  /* 0x00000048002f7224 */ /* 0x080fe400078e022f */
[----:B------:R-:W-:Y:S01]  /*88f0*/  IMAD R48, R3, R72, R48 ;  /* 0x0000004803307224 */ /* 0x000fe200078e0230 */
[----:B------:R-:W-:Y:S01]  /*8900*/  SHF.R.S32.HI R3, RZ, 0x18, R90 ;  /* 0x00000018ff037819 */ /* 0x000fe2000001145a */
[----:B------:R-:W-:Y:S01]  /*8910*/  IMAD R51, R70, R56, RZ ;  /* 0x0000003846337224 */ /* 0x000fe200078e02ff */
[----:B------:R-:W-:Y:S01]  /*8920*/  I2IP.S8.S32.SAT R35, R46, R45, RZ ;  /* 0x0000002d2e237239 */ /* 0x000fe200000014ff */
[-C--:B------:R-:W-:Y:S01]  /*8930*/  IMAD R49, R2, R72.reuse, R49 ;  /* 0x0000004802317224 */ /* 0x080fe200078e0231 */
[----:B------:R-:W-:Y:S01]  /*8940*/  SHF.R.S32.HI R2, RZ, 0x18, R88 ;  /* 0x00000018ff027819 */ /* 0x000fe20000011458 */
[----:B------:R-:W-:Y:S01]  /*8950*/  IMAD.MOV.U32 R0, RZ, RZ, R92 ;  /* 0x000000ffff007224 */ /* 0x000fe200078e005c */
[----:B------:R-:W-:Y:S01]  /*8960*/  I2IP.S8.S32.SAT R35, R44, R43, R35 ;  /* 0x0000002b2c237239 */ /* 0x000fe20000001423 */
[-C--:B------:R-:W-:Y:S02]  /*8970*/  IMAD R50, R73, R72.reuse, R50 ;  /* 0x0000004849327224 */ /* 0x080fe400078e0232 */
[----:B------:R-:W-:Y:S01]  /*8980*/  IMAD R51, R0, R72, R51 ;  /* 0x0000004800337224 */ /* 0x000fe200078e0233 */
[----:B------:R-:W-:Y:S01]  /*8990*/  MOV R0, R86 ;  /* 0x0000005600007202 */ /* 0x000fe20000000f00 */
[----:B------:R-:W-:Y:S01]  /*89a0*/  IMAD R53, R70, R58, RZ ;  /* 0x0000003a46357224 */ /* 0x000fe200078e02ff */
[----:B------:R-:W-:Y:S01]  /*89b0*/  I2IP.S8.S32.SAT R49, R50, R49, RZ ;  /* 0x0000003132317239 */ /* 0x000fe200000014ff */
[-C--:B------:R-:W-:Y:S01]  /*89c0*/  IMAD R52, R3, R72.reuse, R52 ;  /* 0x0000004803347224 */ /* 0x080fe200078e0234 */
[----:B------:R-:W-:Y:S01]  /*89d0*/  SHF.R.S32.HI R3, RZ, 0x18, R84 ;  /* 0x00000018ff037819 */ /* 0x000fe20000011454 */
[----:B------:R-:W-:Y:S01]  /*89e0*/  IMAD R53, R2, R72, R53 ;  /* 0x0000004802357224 */ /* 0x000fe200078e0235 */
[----:B------:R-:W-:Y:S01]  /*89f0*/  MOV R2, R80 ;  /* 0x0000005000027202 */ /* 0x000fe20000000f00 */
[----:B------:R-:W-:Y:S01]  /*8a00*/  IMAD.SHL.U32 R82, R98, 0x100, RZ ;  /* 0x0000010062527824 */ /* 0x000fe200078e00ff */
[----:B------:R-:W-:Y:S01]  /*8a10*/  I2IP.S8.S32.SAT R48, R48, R47, R49 ;  /* 0x0000002f30307239 */ /* 0x000fe20000001431 */
[----:B------:R-:W-:Y:S02]  /*8a20*/  IMAD R54, R75, R72, R54 ;  /* 0x000000484b367224 */ /* 0x000fe400078e0236 */
[C---:B------:R-:W-:Y:S02]  /*8a30*/  IMAD R56, R70.reuse, R61, RZ ;  /* 0x0000003d46387224 */ /* 0x040fe400078e02ff */
[----:B------:R-:W-:Y:S01]  /*8a40*/  IMAD R61, R70, R66, RZ ;  /* 0x00000042463d7224 */ /* 0x000fe200078e02ff */
[----:B------:R-:W-:Y:S01]  /*8a50*/  I2IP.S8.S32.SAT R66, R13, R12, R14 ;  /* 0x0000000c0d427239 */ /* 0x000fe2000000140e */
[-C--:B------:R-:W-:Y:S01]  /*8a60*/  IMAD R55, R0, R72.reuse, R55 ;  /* 0x0000004800377224 */ /* 0x080fe200078e0237 */
[----:B------:R-:W-:Y:S01]  /*8a70*/  SHF.R.S32.HI R0, RZ, 0x18, R82 ;  /* 0x00000018ff007819 */ /* 0x000fe20000011452 */
[-C--:B------:R-:W-:Y:S01]  /*8a80*/  IMAD R56, R3, R72.reuse, R56 ;  /* 0x0000004803387224 */ /* 0x080fe200078e0238 */
[----:B------:R-:W-:Y:S01]  /*8a90*/  I2IP.S8.S32.SAT R49, R54, R53, RZ ;  /* 0x0000003536317239 */ /* 0x000fe200000014ff */
[----:B------:R1:W-:Y:S01]  /*8aa0*/  STS.128 [R135+UR44+0x6200], R64 ;  /* 0x0062004087007988 */ /* 0x0003e20008000c2c */
[----:B------:R-:W-:Y:S01]  /*8ab0*/  IMAD R58, R70, R63, RZ ;  /* 0x0000003f463a7224 */ /* 0x000fe200078e02ff */
[----:B------:R-:W-:Y:S01]  /*8ac0*/  SHF.R.S32.HI R3, RZ, 0x18, R76 ;  /* 0x00000018ff037819 */ /* 0x000fe2000001144c */
[-C--:B------:R-:W-:Y:S01]  /*8ad0*/  IMAD R57, R0, R72.reuse, R57 ;  /* 0x0000004800397224 */ /* 0x080fe200078e0239 */
[----:B------:R-:W-:Y:S01]  /*8ae0*/  I2IP.S8.S32.SAT R49, R52, R51, R49 ;  /* 0x0000003334317239 */ /* 0x000fe20000001431 */
[-C--:B------:R-:W-:Y:S02]  /*8af0*/  IMAD R58, R97, R72.reuse, R58 ;  /* 0x00000048613a7224 */ /* 0x080fe400078e023a */
[-C--:B------:R-:W-:Y:S01]  /*8b00*/  IMAD R59, R2, R72.reuse, R59 ;  /* 0x00000048023b7224 */ /* 0x080fe200078e023b */
[----:B------:R1:W-:Y:S01]  /*8b10*/  STS.128 [R157+0x6200], R16 ;  /* 0x006200109d007388 */ /* 0x0003e20000000c00 */
[-C--:B------:R-:W-:Y:S01]  /*8b20*/  IMAD R60, R3, R72.reuse, R60 ;  /* 0x00000048033c7224 */ /* 0x080fe200078e023c */
[----:B------:R-:W-:Y:S01]  /*8b30*/  I2IP.S8.S32.SAT R50, R58, R57, RZ ;  /* 0x000000393a327239 */ /* 0x000fe200000014ff */
[-C--:B------:R-:W-:Y:S02]  /*8b40*/  IMAD R61, R4, R72.reuse, R61 ;  /* 0x00000048043d7224 */ /* 0x080fe400078e023d */
[----:B------:R-:W-:Y:S01]  /*8b50*/  IMAD R62, R99, R72, R62 ;  /* 0x00000048633e7224 */ /* 0x000fe200078e023e */
[----:B------:R-:W-:Y:S02]  /*8b60*/  I2IP.S8.S32.SAT R50, R56, R55, R50 ;  /* 0x0000003738327239 */ /* 0x000fe40000001432 */
[----:B------:R1:W-:Y:S02]  /*8b70*/  STS.128 [R156+0x6200], R32 ;  /* 0x006200209c007388 */ /* 0x0003e40000000c00 */
        /* <DEDUP_REMOVED lines=12> */
[----:B------:R-:W-:Y:S02]  /*8c40*/  UIADD3 UR9, UPT, UPT, UR49, 0x40, URZ ;  /* 0x0000004031097890 */ /* 0x000fe4000fffe0ff */
[----:B------:R-:W-:Y:S01]  /*8c50*/  UIADD3 UR8, UPT, UPT, UR44, 0x6200, URZ ;  /* 0x000062002c087890 */ /* 0x000fe2000fffe0ff */
[----:B------:R-:W-:Y:S01]  /*8c60*/  UMOV UR10, UR50 ;  /* 0x00000032000a7c82 */ /* 0x000fe20008000000 */
[----:B------:R-:W-:Y:S01]  /*8c70*/  UMOV UR11, UR36 ;  /* 0x00000024000b7c82 */ /* 0x000fe20008000000 */
[----:B--2---:R-:W-:Y:S04]  /*8c80*/  UIADD3 UR4, UP0, UPT, UR6, 0x680, URZ ;  /* 0x0000068006047890 */ /* 0x004fe8000ff1e0ff */
[----:B------:R-:W-:Y:S09]  /*8c90*/  UIADD3.X UR5, UPT, UPT, URZ, UR7, URZ, UP0, !UPT ;  /* 0x00000007ff057290 */ /* 0x000ff200087fe4ff */
[----:B------:R2:W-:Y:S01]  /*8ca0*/  UTMASTG.3D [UR8], [UR4] ;  /* 0x00000008040073b5 */ /* 0x0005e20008010000 */
[----:B------:R0:W-:Y:S01]  /*8cb0*/  UTMACMDFLUSH ;  /* 0x00000000000079b7 */ /* 0x0001e20000000000 */
[----:B--2---:R-:W-:Y:S04]  /*8cc0*/  DEPBAR.LE SB0, 0x1 ;  /* 0x000080400000791a */ /* 0x004fe80000000000 */
.L_x_120:
[----:B------:R-:W-:Y:S05]  /*8cd0*/  BSYNC.RECONVERGENT B0 ;  /* 0x0000000000007941 */ /* 0x000fea0003800200 */
.L_x_119:
[----:B------:R-:W-:Y:S01]  /*8ce0*/  R2UR UR4, R142 ;  /* 0x000000008e0472ca */ /* 0x000fe200000e0000 */
[----:B------:R-:W-:Y:S01]  /*8cf0*/  BAR.SYNC.DEFER_BLOCKING 0x1, 0x80 ;  /* 0x0042000000007b1d */ /* 0x000fe20000010000 */
[----:B------:R-:W-:Y:S01]  /*8d00*/  ISETP.NE.AND P0, PT, R145, 0x2, PT ;  /* 0x000000029100780c */ /* 0x000fe20003f05270 */
[----:B------:R-:W-:Y:S01]  /*8d10*/  UISETP.NE.AND UP0, UPT, UR45, URZ, UPT ;  /* 0x000000ff2d00728c */ /* 0x000fe2000bf05270 */
[C---:B------:R-:W-:Y:S01]  /*8d20*/  ISETP.NE.AND P1, PT, R68.reuse, 0x4, PT ;  /* 0x000000044400780c */ /* 0x040fe20003f25270 */
[----:B------:R-:W-:Y:S01]  /*8d30*/  UIADD3 UR20, UPT, UPT, UR37, UR63, URZ ;  /* 0x0000003f25147290 */ /* 0x000fe2000fffe0ff */
[----:B------:R-:W-:Y:S02]  /*8d40*/  SEL R2, RZ, 0x1, P0 ;  /* 0x00000001ff027807 */ /* 0x000fe40000000000 */
[----:B------:R-:W-:Y:S02]  /*8d50*/  SEL R0, RZ, 0x1, P1 ;  /* 0x00000001ff007807 */ /* 0x000fe40000800000 */
[----:B------:R-:W-:Y:S02]  /*8d60*/  LOP3.LUT R147, R147, R2, RZ, 0x3c, !PT ;  /* 0x0000000293937212 */ /* 0x000fe400078e3cff */
[----:B------:R-:W-:Y:S01]  /*8d70*/  LOP3.LUT R149, R149, R0, RZ, 0x3c, !PT ;  /* 0x0000000095957212 */ /* 0x000fe200078e3cff */
[----:B------:R-:W-:Y:S01]  /*8d80*/  UIADD3 UR16, UPT, UPT, UR38, UR4, URZ ;  /* 0x0000000426107290 */ /* 0x000fe2000fffe0ff */
[----:B------:R-:W-:Y:S02]  /*8d90*/  SEL R145, R145, RZ, P0 ;  /* 0x000000ff91917207 */ /* 0x000fe40000000000 */
[----:B------:R-:W-:Y:S01]  /*8da0*/  SEL R68, R68, RZ, P1 ;  /* 0x000000ff44447207 */ /* 0x000fe20000800000 */
[----:B------:R-:W-:Y:S01]  /*8db0*/  UMOV UR36, UR59 ;  /* 0x0000003b00247c82 */ /* 0x000fe20008000000 */
[----:B------:R-:W-:Y:S07]  /*8dc0*/  BRA.U UP0, `(.L_x_121) ;  /* 0xffffffc500287547 */ /* 0x000fee000b83ffff */
[----:B------:R-:W-:Y:S05]  /*8dd0*/  EXIT ;  /* 0x000000000000794d */ /* 0x000fea0003800000 */
.L_x_24:
[----:B--2---:R2:W3:Y:S02]  /*8de0*/  SYNCS.PHASECHK.TRANS64.TRYWAIT P0, [R3+URZ+0xd0], R2 ;  /* 0x0000d002030075a7 */ /* 0x0044e400080011ff */
[----:B---3--:R-:W-:Y:S05]  /*8df0*/  @!P0 NANOSLEEP.SYNCS 0x989680 ;  /* 0x009896800000895d */ /* 0x008fea0003900000 */
[----:B------:R-:W3:Y:S02]  /*8e00*/  @!P0 SYNCS.PHASECHK.TRANS64 P0, [R3+URZ+0xd0], R2 ;  /* 0x0000d002030085a7 */ /* 0x000ee400080010ff */
[----:B---3--:R-:W-:Y:S05]  /*8e10*/  @!P0 BRA `(.L_x_24) ;  /* 0xfffffffc00f08947 */ /* 0x008fea000383ffff */
[----:B------:R-:W-:Y:S05]  /*8e20*/  BRA `(.L_x_122) ;  /* 0xffffff8800f07947 */ /* 0x000fea000383ffff */
.L_x_27:
[----:B-1----:R-:W-:-:S07]  /*8e30*/  MOV R0, UR33 ;  /* 0x0000002100007c02 */ /* 0x002fce0008000f00 */
.L_x_123:
[----:B-1----:R1:W2:Y:S02]  /*8e40*/  SYNCS.PHASECHK.TRANS64.TRYWAIT P0, [R0+URZ+0x18], R3 ;  /* 0x00001803000075a7 */ /* 0x0022a400080011ff */
[----:B--2---:R-:W-:Y:S05]  /*8e50*/  @!P0 NANOSLEEP.SYNCS 0x989680 ;  /* 0x009896800000895d */ /* 0x004fea0003900000 */
[----:B------:R-:W2:Y:S02]  /*8e60*/  @!P0 SYNCS.PHASECHK.TRANS64 P0, [R0+URZ+0x18], R3 ;  /* 0x00001803000085a7 */ /* 0x000ea400080010ff */
[----:B--2---:R-:W-:Y:S05]  /*8e70*/  @!P0 BRA `(.L_x_123) ;  /* 0xfffffffc00f08947 */ /* 0x004fea000383ffff */
[----:B------:R-:W-:Y:S05]  /*8e80*/  BRA `(.L_x_26) ;  /* 0xffffff8c00487947 */ /* 0x000fea000383ffff */
.L_x_34:
[----:B-1----:R-:W-:-:S07]  /*8e90*/  MOV R0, UR17 ;  /* 0x0000001100007c02 */ /* 0x002fce0008000f00 */
.L_x_124:
[----:B-1----:R1:W2:Y:S02]  /*8ea0*/  SYNCS.PHASECHK.TRANS64.TRYWAIT P0, [R0+URZ+0x18], R3 ;  /* 0x00001803000075a7 */ /* 0x0022a400080011ff */
[----:B--2---:R-:W-:Y:S05]  /*8eb0*/  @!P0 NANOSLEEP.SYNCS 0x989680 ;  /* 0x009896800000895d */ /* 0x004fea0003900000 */
[----:B------:R-:W2:Y:S02]  /*8ec0*/  @!P0 SYNCS.PHASECHK.TRANS64 P0, [R0+URZ+0x18], R3 ;  /* 0x00001803000085a7 */ /* 0x000ea400080010ff */
[----:B--2---:R-:W-:Y:S05]  /*8ed0*/  @!P0 BRA `(.L_x_124) ;  /* 0xfffffffc00f08947 */ /* 0x004fea000383ffff */
[----:B------:R-:W-:Y:S05]  /*8ee0*/  BRA `(.L_x_33) ;  /* 0xffffff9000087947 */ /* 0x000fea000383ffff */
.L_x_39:
[----:B-1----:R1:W2:Y:S02]  /*8ef0*/  SYNCS.PHASECHK.TRANS64.TRYWAIT P0, [R3+URZ+0x60], R0 ;  /* 0x00006000030075a7 */ /* 0x0022a400080011ff */
[----:B--2---:R-:W-:Y:S05]  /*8f00*/  @!P0 NANOSLEEP.SYNCS 0x989680 ;  /* 0x009896800000895d */ /* 0x004fea0003900000 */
[----:B------:R-:W2:Y:S02]  /*8f10*/  @!P0 SYNCS.PHASECHK.TRANS64 P0, [R3+URZ+0x60], R0 ;  /* 0x00006000030085a7 */ /* 0x000ea400080010ff */
[----:B--2---:R-:W-:Y:S05]  /*8f20*/  @!P0 BRA `(.L_x_39) ;  /* 0xfffffffc00f08947 */ /* 0x004fea000383ffff */
[----:B------:R-:W-:Y:S05]  /*8f30*/  BRA `(.L_x_125) ;  /* 0xffffff9000b07947 */ /* 0x000fea000383ffff */
.L_x_43:
[----:B-1----:R-:W-:-:S07]  /*8f40*/  MOV R0, UR4 ;  /* 0x0000000400007c02 */ /* 0x002fce0008000f00 */
.L_x_126:
[----:B-1----:R1:W2:Y:S02]  /*8f50*/  SYNCS.PHASECHK.TRANS64.TRYWAIT P0, [R0+URZ], R3 ;  /* 0x00000003000075a7 */ /* 0x0022a400080011ff */
[----:B--2---:R-:W-:Y:S05]  /*8f60*/  @!P0 NANOSLEEP.SYNCS 0x989680 ;  /* 0x009896800000895d */ /* 0x004fea0003900000 */
[----:B------:R-:W2:Y:S02]  /*8f70*/  @!P0 SYNCS.PHASECHK.TRANS64 P0, [R0+URZ], R3 ;  /* 0x00000003000085a7 */ /* 0x000ea400080010ff */
[----:B--2---:R-:W-:Y:S05]  /*8f80*/  @!P0 BRA `(.L_x_126) ;  /* 0xfffffffc00f08947 */ /* 0x004fea000383ffff */
[----:B------:R-:W-:Y:S05]  /*8f90*/  BRA `(.L_x_127) ;  /* 0xffffff9800587947 */ /* 0x000fea000383ffff */
.L_x_44:
[----:B------:R-:W-:-:S07]  /*8fa0*/  MOV R0, UR5 ;  /* 0x0000000500007c02 */ /* 0x000fce0008000f00 */
.L_x_128:
[----:B-1----:R1:W2:Y:S02]  /*8fb0*/  SYNCS.PHASECHK.TRANS64.TRYWAIT P0, [R0+URZ], R3 ;  /* 0x00000003000075a7 */ /* 0x0022a400080011ff */
[----:B--2---:R-:W-:Y:S05]  /*8fc0*/  @!P0 NANOSLEEP.SYNCS 0x989680 ;  /* 0x009896800000895d */ /* 0x004fea0003900000 */
[----:B------:R-:W2:Y:S02]  /*8fd0*/  @!P0 SYNCS.PHASECHK.TRANS64 P0, [R0+URZ], R3 ;  /* 0x00000003000085a7 */ /* 0x000ea400080010ff */
[----:B--2---:R-:W-:Y:S05]  /*8fe0*/  @!P0 BRA `(.L_x_128) ;  /* 0xfffffffc00f08947 */ /* 0x004fea000383ffff */
[----:B------:R-:W-:Y:S05]  /*8ff0*/  BRA `(.L_x_129) ;  /* 0xffffff9800647947 */ /* 0x000fea000383ffff */
.L_x_47:
[----:B-1----:R1:W2:Y:S02]  /*9000*/  SYNCS.PHASECHK.TRANS64.TRYWAIT P0, [R2+URZ+0xc0], R5 ;  /* 0x0000c005020075a7 */ /* 0x0022a400080011ff */
[----:B--2---:R-:W-:Y:S05]  /*9010*/  @!P0 NANOSLEEP.SYNCS 0x989680 ;  /* 0x009896800000895d */ /* 0x004fea0003900000 */
[----:B------:R-:W2:Y:S02]  /*9020*/  @!P0 SYNCS.PHASECHK.TRANS64 P0, [R2+URZ+0xc0], R5 ;  /* 0x0000c005020085a7 */ /* 0x000ea400080010ff */
[----:B--2---:R-:W-:Y:S05]  /*9030*/  @!P0 BRA `(.L_x_47) ;  /* 0xfffffffc00f08947 */ /* 0x004fea000383ffff */
[----:B------:R-:W-:Y:S05]  /*9040*/  BRA `(.L_x_130) ;  /* 0xffffff9800c07947 */ /* 0x000fea000383ffff */
.L_x_48:
[----:B------:R-:W-:-:S07]  /*9050*/  MOV R2, UR4 ;  /* 0x0000000400027c02 */ /* 0x000fce0008000f00 */
.L_x_131:
[----:B-1----:R1:W2:Y:S02]  /*9060*/  SYNCS.PHASECHK.TRANS64.TRYWAIT P0, [R2+URZ+0x70], R5 ;  /* 0x00007005020075a7 */ /* 0x0022a400080011ff */
[----:B--2---:R-:W-:Y:S05]  /*9070*/  @!P0 NANOSLEEP.SYNCS 0x989680 ;  /* 0x009896800000895d */ /* 0x004fea0003900000 */
[----:B------:R-:W2:Y:S02]  /*9080*/  @!P0 SYNCS.PHASECHK.TRANS64 P0, [R2+URZ+0x70], R5 ;  /* 0x00007005020085a7 */ /* 0x000ea400080010ff */
[----:B--2---:R-:W-:Y:S05]  /*9090*/  @!P0 BRA `(.L_x_131) ;  /* 0xfffffffc00f08947 */ /* 0x004fea000383ffff */
[----:B------:R-:W-:Y:S05]  /*90a0*/  BRA `(.L_x_132) ;  /* 0xffffff9800d07947 */ /* 0x000fea000383ffff */
.L_x_49:
[----:B-1----:R1:W2:Y:S02]  /*90b0*/  SYNCS.PHASECHK.TRANS64.TRYWAIT P1, [R2+URZ+0x60], R5 ;  /* 0x00006005020075a7 */ /* 0x0022a400080211ff */
[----:B--2---:R-:W-:Y:S05]  /*90c0*/  @!P1 NANOSLEEP.SYNCS 0x989680 ;  /* 0x009896800000995d */ /* 0x004fea0003900000 */
[----:B------:R-:W2:Y:S02]  /*90d0*/  @!P1 SYNCS.PHASECHK.TRANS64 P1, [R2+URZ+0x60], R5 ;  /* 0x00006005020095a7 */ /* 0x000ea400080210ff */
[----:B--2---:R-:W-:Y:S05]  /*90e0*/  @!P1 BRA `(.L_x_49) ;  /* 0xfffffffc00f09947 */ /* 0x004fea000383ffff */
[----:B------:R-:W-:Y:S05]  /*90f0*/  BRA `(.L_x_133) ;  /* 0xffffff9c00007947 */ /* 0x000fea000383ffff */
.L_x_52:
[----:B------:R-:W-:-:S07]  /*9100*/  MOV R0, UR4 ;  /* 0x0000000400007c02 */ /* 0x000fce0008000f00 */
.L_x_134:
[----:B-1----:R1:W2:Y:S02]  /*9110*/  SYNCS.PHASECHK.TRANS64.TRYWAIT P0, [R0+URZ+0x70], R3 ;  /* 0x00007003000075a7 */ /* 0x0022a400080011ff */
[----:B--2---:R-:W-:Y:S05]  /*9120*/  @!P0 NANOSLEEP.SYNCS 0x989680 ;  /* 0x009896800000895d */ /* 0x004fea0003900000 */
[----:B------:R-:W2:Y:S02]  /*9130*/  @!P0 SYNCS.PHASECHK.TRANS64 P0, [R0+URZ+0x70], R3 ;  /* 0x00007003000085a7 */ /* 0x000ea400080010ff */
[----:B--2---:R-:W-:Y:S05]  /*9140*/  @!P0 BRA `(.L_x_134) ;  /* 0xfffffffc00f08947 */ /* 0x004fea000383ffff */
[----:B------:R-:W-:Y:S05]  /*9150*/  BRA `(.L_x_51) ;  /* 0xffffff9c00547947 */ /* 0x000fea000383ffff */
.L_x_61:
[----:B-1----:R-:W-:-:S04]  /*9160*/  MOV R0, UR5 ;  /* 0x0000000500007c02 */ /* 0x002fc80008000f00 */
[----:B------:R1:W2:Y:S03]  /*9170*/  SYNCS.PHASECHK.TRANS64.TRYWAIT P0, [R0+URZ+0x8], R7 ;  /* 0x00000807000075a7 */ /* 0x0002a600080011ff */
[----:B--2---:R-:W-:Y:S05]  /*9180*/  @!P0 NANOSLEEP.SYNCS 0x989680 ;  /* 0x009896800000895d */ /* 0x004fea0003900000 */
[----:B------:R-:W2:Y:S02]  /*9190*/  @!P0 SYNCS.PHASECHK.TRANS64 P0, [R0+URZ+0x8], R7 ;  /* 0x00000807000085a7 */ /* 0x000ea400080010ff */
[----:B--2---:R-:W-:Y:S05]  /*91a0*/  @!P0 BRA `(.L_x_61) ;  /* 0xfffffffc00ec8947 */ /* 0x004fea000383ffff */
[----:B------:R-:W-:Y:S05]  /*91b0*/  BRA `(.L_x_60) ;  /* 0xffffffa000087947 */ /* 0x000fea000383ffff */
.L_x_63:
[----:B------:R-:W-:Y:S01]  /*91c0*/  BSSY B0, `(.L_x_135) ;  /* 0x0000006000007945 */ /* 0x000fe20003800000 */
[----:B------:R-:W-:-:S07]  /*91d0*/  MOV R15, 0xffffffff ;  /* 0xffffffff000f7802 */ /* 0x000fce0000000f00 */
[----:B-1---5:R-:W-:Y:S05]  /*91e0*/  WARPSYNC.COLLECTIVE R15, `(.L_x_136) ;  /* 0x000000000f0c7348 */ /* 0x022fea0003c00000 */
[----:B------:R-:W-:Y:S02]  /*91f0*/  ELECT P6, UR79, PT ;  /* 0x00000000004f782f */ /* 0x000fe400038c0000 */
[----:B------:R-:W-:Y:S01]  /*9200*/  MOV R14, UR79 ;  /* 0x0000004f000e7c02 */ /* 0x000fe20008000f00 */
[----:B-1---5:R-:W-:Y:S10]  /*9210*/  ENDCOLLECTIVE ;  /* 0x000000000000791b */ /* 0x022ff40003800000 */
.L_x_136:
[----:B------:R-:W-:Y:S05]  /*9220*/  BSYNC B0 ;  /* 0x0000000000007941 */ /* 0x000fea0003800000 */
.L_x_135:
[----:B------:R-:W-:Y:S01]  /*9230*/  PLOP3.LUT P0, PT, P6, PT, PT, 0x80, 0x8 ;  /* 0x000000000008781c */ /* 0x000fe2000370f070 */
[----:B------:R-:W-:-:S12]  /*9240*/  BRA `(.L_x_137) ;  /* 0xffffffa000347947 */ /* 0x000fd8000383ffff */
.L_x_65:
[----:B-1----:R-:W-:-:S04]  /*9250*/  MOV R0, UR5 ;  /* 0x0000000500007c02 */ /* 0x002fc80008000f00 */
[----:B------:R1:W2:Y:S03]  /*9260*/  SYNCS.PHASECHK.TRANS64.TRYWAIT P0, [R0+URZ+0x8], R5 ;  /* 0x00000805000075a7 */ /* 0x0002a600080011ff */
[----:B--2---:R-:W-:Y:S05]  /*9270*/  @!P0 NANOSLEEP.SYNCS 0x989680 ;  /* 0x009896800000895d */ /* 0x004fea0003900000 */
[----:B------:R-:W2:Y:S02]  /*9280*/  @!P0 SYNCS.PHASECHK.TRANS64 P0, [R0+URZ+0x8], R5 ;  /* 0x00000805000085a7 */ /* 0x000ea400080010ff */
[----:B--2---:R-:W-:Y:S05]  /*9290*/  @!P0 BRA `(.L_x_65) ;  /* 0xfffffffc00ec8947 */ /* 0x004fea000383ffff */
[----:B------:R-:W-:Y:S05]  /*92a0*/  BRA `(.L_x_64) ;  /* 0xffffffa000387947 */ /* 0x000fea000383ffff */
.L_x_66:
[----:B-1----:R1:W2:Y:S02]  /*92b0*/  SYNCS.PHASECHK.TRANS64.TRYWAIT P0, [R0+URZ+0x60], R5 ;  /* 0x00006005000075a7 */ /* 0x0022a400080011ff */
[----:B--2---:R-:W-:Y:S05]  /*92c0*/  @!P0 NANOSLEEP.SYNCS 0x989680 ;  /* 0x009896800000895d */ /* 0x004fea0003900000 */
[----:B------:R-:W2:Y:S02]  /*92d0*/  @!P0 SYNCS.PHASECHK.TRANS64 P0, [R0+URZ+0x60], R5 ;  /* 0x00006005000085a7 */ /* 0x000ea400080010ff */
[----:B--2---:R-:W-:Y:S05]  /*92e0*/  @!P0 BRA `(.L_x_66) ;  /* 0xfffffffc00f08947 */ /* 0x004fea000383ffff */
[----:B------:R-:W-:Y:S05]  /*92f0*/  BRA `(.L_x_138) ;  /* 0xffffffa4000c7947 */ /* 0x000fea000383ffff */
.L_x_68:
[----:B------:R-:W-:-:S07]  /*9300*/  MOV R0, UR19 ;  /* 0x0000001300007c02 */ /* 0x000fce0008000f00 */
.L_x_139:
[----:B-1----:R1:W2:Y:S02]  /*9310*/  SYNCS.PHASECHK.TRANS64.TRYWAIT P0, [R0+URZ+0xa0], R5 ;  /* 0x0000a005000075a7 */ /* 0x0022a400080011ff */
[----:B--2---:R-:W-:Y:S05]  /*9320*/  @!P0 NANOSLEEP.SYNCS 0x989680 ;  /* 0x009896800000895d */ /* 0x004fea0003900000 */
[----:B------:R-:W2:Y:S02]  /*9330*/  @!P0 SYNCS.PHASECHK.TRANS64 P0, [R0+URZ+0xa0], R5 ;  /* 0x0000a005000085a7 */ /* 0x000ea400080010ff */
[----:B--2---:R-:W-:Y:S05]  /*9340*/  @!P0 BRA `(.L_x_139) ;  /* 0xfffffffc00f08947 */ /* 0x004fea000383ffff */
[----:B------:R-:W-:Y:S05]  /*9350*/  BRA `(.L_x_140) ;  /* 0xffffffa400547947 */ /* 0x000fea000383ffff */
.L_x_71:
[----:B------:R-:W-:Y:S07]  /*9360*/  MOV R0, UR6 ;  /* 0x0000000600007c02 */ /* 0x000fee0008000f00 */
.L_x_141:
[----:B-1----:R1:W2:Y:S02]  /*9370*/  SYNCS.PHASECHK.TRANS64.TRYWAIT P0, [R0+URZ], R5 ;  /* 0x00000005000075a7 */ /* 0x0022a400080011ff */
[----:B--2---:R-:W-:Y:S05]  /*9380*/  @!P0 NANOSLEEP.SYNCS 0x989680 ;  /* 0x009896800000895d */ /* 0x004fea0003900000 */
[----:B------:R-:W2:Y:S02]  /*9390*/  @!P0 SYNCS.PHASECHK.TRANS64 P0, [R0+URZ], R5 ;  /* 0x00000005000085a7 */ /* 0x000ea400080010ff */
[----:B--2---:R-:W-:Y:S05]  /*93a0*/  @!P0 BRA `(.L_x_141) ;  /* 0xfffffffc00f08947 */ /* 0x004fea000383ffff */
[----:B------:R-:W-:Y:S05]  /*93b0*/  BRA `(.L_x_70) ;  /* 0xffffffa4006c7947 */ /* 0x000fea000383ffff */
.L_x_75:
[----:B-1----:R-:W-:-:S07]  /*93c0*/  MOV R0, UR4 ;  /* 0x0000000400007c02 */ /* 0x002fce0008000f00 */
.L_x_142:
[----:B-1----:R1:W2:Y:S02]  /*93d0*/  SYNCS.PHASECHK.TRANS64.TRYWAIT P0, [R0+URZ], R3 ;  /* 0x00000003000075a7 */ /* 0x0022a400080011ff */
[----:B--2---:R-:W-:Y:S05]  /*93e0*/  @!P0 NANOSLEEP.SYNCS 0x989680 ;  /* 0x009896800000895d */ /* 0x004fea0003900000 */
[----:B------:R-:W2:Y:S02]  /*93f0*/  @!P0 SYNCS.PHASECHK.TRANS64 P0, [R0+URZ], R3 ;  /* 0x00000003000085a7 */ /* 0x000ea400080010ff */
[----:B--2---:R-:W-:Y:S05]  /*9400*/  @!P0 BRA `(.L_x_142) ;  /* 0xfffffffc00f08947 */ /* 0x004fea000383ffff */
[----:B------:R-:W-:Y:S05]  /*9410*/  BRA `(.L_x_143) ;  /* 0xffffffa800247947 */ /* 0x000fea000383ffff */
.L_x_76:
[----:B------:R-:W-:-:S07]  /*9420*/  MOV R0, UR5 ;  /* 0x0000000500007c02 */ /* 0x000fce0008000f00 */
.L_x_144:
[----:B-1----:R1:W2:Y:S02]  /*9430*/  SYNCS.PHASECHK.TRANS64.TRYWAIT P0, [R0+URZ], R3 ;  /* 0x00000003000075a7 */ /* 0x0022a400080011ff */
[----:B--2---:R-:W-:Y:S05]  /*9440*/  @!P0 NANOSLEEP.SYNCS 0x989680 ;  /* 0x009896800000895d */ /* 0x004fea0003900000 */
[----:B------:R-:W2:Y:S02]  /*9450*/  @!P0 SYNCS.PHASECHK.TRANS64 P0, [R0+URZ], R3 ;  /* 0x00000003000085a7 */ /* 0x000ea400080010ff */
[----:B--2---:R-:W-:Y:S05]  /*9460*/  @!P0 BRA `(.L_x_144) ;  /* 0xfffffffc00f08947 */ /* 0x004fea000383ffff */
[----:B------:R-:W-:Y:S05]  /*9470*/  BRA `(.L_x_145) ;  /* 0xffffffa800307947 */ /* 0x000fea000383ffff */
.L_x_77:
[----:B------:R-:W-:-:S07]  /*9480*/  MOV R0, UR5 ;  /* 0x0000000500007c02 */ /* 0x000fce0008000f00 */
.L_x_146:
[----:B-1----:R1:W2:Y:S02]  /*9490*/  SYNCS.PHASECHK.TRANS64.TRYWAIT P0, [R0+URZ], R3 ;  /* 0x00000003000075a7 */ /* 0x0022a400080011ff */
[----:B--2---:R-:W-:Y:S05]  /*94a0*/  @!P0 NANOSLEEP.SYNCS 0x989680 ;  /* 0x009896800000895d */ /* 0x004fea0003900000 */
[----:B------:R-:W2:Y:S02]  /*94b0*/  @!P0 SYNCS.PHASECHK.TRANS64 P0, [R0+URZ], R3 ;  /* 0x00000003000085a7 */ /* 0x000ea400080010ff */
[----:B--2---:R-:W-:Y:S05]  /*94c0*/  @!P0 BRA `(.L_x_146) ;  /* 0xfffffffc00f08947 */ /* 0x004fea000383ffff */
[----:B------:R-:W-:Y:S05]  /*94d0*/  BRA `(.L_x_147) ;  /* 0xffffffa8003c7947 */ /* 0x000fea000383ffff */
.L_x_80:
[----:B------:R-:W-:-:S07]  /*94e0*/  MOV R0, UR13 ;  /* 0x0000000d00007c02 */ /* 0x000fce0008000f00 */
.L_x_148:
[----:B-1----:R1:W2:Y:S02]  /*94f0*/  SYNCS.PHASECHK.TRANS64.TRYWAIT P1, [R0+URZ+0xe0], R3 ;  /* 0x0000e003000075a7 */ /* 0x0022a400080211ff */
[----:B--2---:R-:W-:Y:S05]  /*9500*/  @!P1 NANOSLEEP.SYNCS 0x989680 ;  /* 0x009896800000995d */ /* 0x004fea0003900000 */
[----:B------:R-:W2:Y:S02]  /*9510*/  @!P1 SYNCS.PHASECHK.TRANS64 P1, [R0+URZ+0xe0], R3 ;  /* 0x0000e003000095a7 */ /* 0x000ea400080210ff */
[----:B--2---:R-:W-:Y:S05]  /*9520*/  @!P1 BRA `(.L_x_148) ;  /* 0xfffffffc00f09947 */ /* 0x004fea000383ffff */
[----:B------:R-:W-:Y:S05]  /*9530*/  BRA `(.L_x_149) ;  /* 0xffffffa800887947 */ /* 0x000fea000383ffff */
.L_x_85:
[----:B--2---:R2:W3:Y:S02]  /*9540*/  SYNCS.PHASECHK.TRANS64.TRYWAIT P0, [R12+URZ+0x60], R9 ;  /* 0x000060090c0075a7 */ /* 0x0044e400080011ff */
[----:B---3--:R-:W-:Y:S05]  /*9550*/  @!P0 NANOSLEEP.SYNCS 0x989680 ;  /* 0x009896800000895d */ /* 0x008fea0003900000 */
[----:B------:R-:W3:Y:S02]  /*9560*/  @!P0 SYNCS.PHASECHK.TRANS64 P0, [R12+URZ+0x60], R9 ;  /* 0x000060090c0085a7 */ /* 0x000ee400080010ff */
[----:B---3--:R-:W-:Y:S05]  /*9570*/  @!P0 BRA `(.L_x_85) ;  /* 0xfffffffc00f08947 */ /* 0x008fea000383ffff */
[----:B------:R-:W-:Y:S05]  /*9580*/  BRA `(.L_x_150) ;  /* 0xffffffac00a87947 */ /* 0x000fea000383ffff */
.L_x_88:
[----:B------:R-:W-:Y:S07]  /*9590*/  MOV R0, UR21 ;  /* 0x0000001500007c02 */ /* 0x000fee0008000f00 */
.L_x_151:
[----:B--2---:R2:W3:Y:S02]  /*95a0*/  SYNCS.PHASECHK.TRANS64.TRYWAIT P2, [R0+URZ+0x58], R11 ;  /* 0x0000580b000075a7 */ /* 0x0044e400080411ff */
[----:B---3--:R-:W-:Y:S05]  /*95b0*/  @!P2 NANOSLEEP.SYNCS 0x989680 ;  /* 0x009896800000a95d */ /* 0x008fea0003900000 */
[----:B------:R-:W3:Y:S02]  /*95c0*/  @!P2 SYNCS.PHASECHK.TRANS64 P2, [R0+URZ+0x58], R11 ;  /* 0x0000580b0000a5a7 */ /* 0x000ee400080410ff */
[----:B---3--:R-:W-:Y:S05]  /*95d0*/  @!P2 BRA `(.L_x_151) ;  /* 0xfffffffc00f0a947 */ /* 0x008fea000383ffff */
[----:B------:R-:W-:Y:S05]  /*95e0*/  BRA `(.L_x_87) ;  /* 0xffffffb400107947 */ /* 0x000fea000383ffff */
.L_x_91:
[----:B--2---:R-:W-:Y:S07]  /*95f0*/  MOV R0, UR21 ;  /* 0x0000001500007c02 */ /* 0x004fee0008000f00 */
.L_x_152:
[----:B--2---:R2:W3:Y:S02]  /*9600*/  SYNCS.PHASECHK.TRANS64.TRYWAIT P0, [R0+URZ+0x40], R9 ;  /* 0x00004009000075a7 */ /* 0x0044e400080011ff */
[----:B---3--:R-:W-:Y:S05]  /*9610*/  @!P0 NANOSLEEP.SYNCS 0x989680 ;  /* 0x009896800000895d */ /* 0x008fea0003900000 */
[----:B------:R-:W3:Y:S02]  /*9620*/  @!P0 SYNCS.PHASECHK.TRANS64 P0, [R0+URZ+0x40], R9 ;  /* 0x00004009000085a7 */ /* 0x000ee400080010ff */
[----:B---3--:R-:W-:Y:S05]  /*9630*/  @!P0 BRA `(.L_x_152) ;  /* 0xfffffffc00f08947 */ /* 0x008fea000383ffff */
[----:B------:R-:W-:Y:S05]  /*9640*/  BRA `(.L_x_153) ;  /* 0xffffffb4006c7947 */ /* 0x000fea000383ffff */
.L_x_92:
[----:B------:R-:W-:Y:S07]  /*9650*/  MOV R0, UR21 ;  /* 0x0000001500007c02 */ /* 0x000fee0008000f00 */
.L_x_154:
[----:B--2---:R2:W3:Y:S02]  /*9660*/  SYNCS.PHASECHK.TRANS64.TRYWAIT P0, [R0+URZ+0x48], R9 ;  /* 0x00004809000075a7 */ /* 0x0044e400080011ff */
[----:B---3--:R-:W-:Y:S05]  /*9670*/  @!P0 NANOSLEEP.SYNCS 0x989680 ;  /* 0x009896800000895d */ /* 0x008fea0003900000 */
[----:B------:R-:W3:Y:S02]  /*9680*/  @!P0 SYNCS.PHASECHK.TRANS64 P0, [R0+URZ+0x48], R9 ;  /* 0x00004809000085a7 */ /* 0x000ee400080010ff */
[----:B---3--:R-:W-:Y:S05]  /*9690*/  @!P0 BRA `(.L_x_154) ;  /* 0xfffffffc00f08947 */ /* 0x008fea000383ffff */
[----:B------:R-:W-:Y:S05]  /*96a0*/  BRA `(.L_x_155) ;  /* 0xffffffb400a87947 */ /* 0x000fea000383ffff */
.L_x_94:
[----:B------:R-:W-:-:S07]  /*96b0*/  MOV R0, UR21 ;  /* 0x0000001500007c02 */ /* 0x000fce0008000f00 */
.L_x_156:
[----:B---3--:R3:W4:Y:S02]  /*96c0*/  SYNCS.PHASECHK.TRANS64.TRYWAIT P0, [R0+URZ+0x40], R3 ;  /* 0x00004003000075a7 */ /* 0x00872400080011ff */
[----:B----4-:R-:W-:Y:S05]  /*96d0*/  @!P0 NANOSLEEP.SYNCS 0x989680 ;  /* 0x009896800000895d */ /* 0x010fea0003900000 */
[----:B------:R-:W4:Y:S02]  /*96e0*/  @!P0 SYNCS.PHASECHK.TRANS64 P0, [R0+URZ+0x40], R3 ;  /* 0x00004003000085a7 */ /* 0x000f2400080010ff */
[----:B----4-:R-:W-:Y:S05]  /*96f0*/  @!P0 BRA `(.L_x_156) ;  /* 0xfffffffc00f08947 */ /* 0x010fea000383ffff */
[----:B------:R-:W-:Y:S05]  /*9700*/  BRA `(.L_x_157) ;  /* 0xffffffb8001c7947 */ /* 0x000fea000383ffff */
.L_x_96:
[----:B-1----:R1:W2:Y:S02]  /*9710*/  SYNCS.PHASECHK.TRANS64.TRYWAIT P0, [R3+URZ+0x60], R0 ;  /* 0x00006000030075a7 */ /* 0x0022a400080011ff */
[----:B--2---:R-:W-:Y:S05]  /*9720*/  @!P0 NANOSLEEP.SYNCS 0x989680 ;  /* 0x009896800000895d */ /* 0x004fea0003900000 */
[----:B------:R-:W2:Y:S02]  /*9730*/  @!P0 SYNCS.PHASECHK.TRANS64 P0, [R3+URZ+0x60], R0 ;  /* 0x00006000030085a7 */ /* 0x000ea400080010ff */
[----:B--2---:R-:W-:Y:S05]  /*9740*/  @!P0 BRA `(.L_x_96) ;  /* 0xfffffffc00f08947 */ /* 0x004fea000383ffff */
[----:B------:R-:W-:Y:S05]  /*9750*/  BRA `(.L_x_158) ;  /* 0xffffffb800d87947 */ /* 0x000fea000383ffff */
.L_x_107:
[----:B-1----:R1:W2:Y:S02]  /*9760*/  SYNCS.PHASECHK.TRANS64.TRYWAIT P1, [R3+URZ+0x30], R0 ;  /* 0x00003000030075a7 */ /* 0x0022a400080211ff */
[----:B--2---:R-:W-:Y:S05]  /*9770*/  @!P1 NANOSLEEP.SYNCS 0x989680 ;  /* 0x009896800000995d */ /* 0x004fea0003900000 */
[----:B------:R-:W2:Y:S02]  /*9780*/  @!P1 SYNCS.PHASECHK.TRANS64 P1, [R3+URZ+0x30], R0 ;  /* 0x00003000030095a7 */ /* 0x000ea400080210ff */
[----:B--2---:R-:W-:Y:S05]  /*9790*/  @!P1 BRA `(.L_x_107) ;  /* 0xfffffffc00f09947 */ /* 0x004fea000383ffff */
[----:B------:R-:W-:Y:S05]  /*97a0*/  BRA `(.L_x_106) ;  /* 0xffffffc800587947 */ /* 0x000fea000383ffff */
.L_x_109:
[----:B-1----:R1:W4:Y:S02]  /*97b0*/  SYNCS.PHASECHK.TRANS64.TRYWAIT P0, [R144+URZ+0x80], R5 ;  /* 0x00008005900075a7 */ /* 0x00232400080011ff */
[----:B----4-:R-:W-:Y:S05]  /*97c0*/  @!P0 NANOSLEEP.SYNCS 0x989680 ;  /* 0x009896800000895d */ /* 0x010fea0003900000 */
[----:B------:R-:W4:Y:S02]  /*97d0*/  @!P0 SYNCS.PHASECHK.TRANS64 P0, [R144+URZ+0x80], R5 ;  /* 0x00008005900085a7 */ /* 0x000f2400080010ff */
[----:B----4-:R-:W-:Y:S05]  /*97e0*/  @!P0 BRA `(.L_x_109) ;  /* 0xfffffffc00f08947 */ /* 0x010fea000383ffff */
[----:B------:R-:W-:Y:S05]  /*97f0*/  BRA `(.L_x_108) ;  /* 0xffffffc800b47947 */ /* 0x000fea000383ffff */
.L_x_117:
[----:B--2---:R2:W3:Y:S02]  /*9800*/  SYNCS.PHASECHK.TRANS64.TRYWAIT P0, [R114+URZ+0x30], R3 ;  /* 0x00003003720075a7 */ /* 0x0044e400080011ff */
[----:B---3--:R-:W-:Y:S05]  /*9810*/  @!P0 NANOSLEEP.SYNCS 0x989680 ;  /* 0x009896800000895d */ /* 0x008fea0003900000 */
[----:B------:R-:W3:Y:S02]  /*9820*/  @!P0 SYNCS.PHASECHK.TRANS64 P0, [R114+URZ+0x30], R3 ;  /* 0x00003003720085a7 */ /* 0x000ee400080010ff */
[----:B---3--:R-:W-:Y:S05]  /*9830*/  @!P0 BRA `(.L_x_117) ;  /* 0xfffffffc00f08947 */ /* 0x008fea000383ffff */
[----:B------:R-:W-:Y:S05]  /*9840*/  BRA `(.L_x_116) ;  /* 0xffffffdc00b87947 */ /* 0x000fea000383ffff */
        .weak           $__internal_0_$__cuda_sm10x_tcgen05_guardrail_trap_col_being_dealloced_not_returned_by_alloc
        .type           $__internal_0_$__cuda_sm10x_tcgen05_guardrail_trap_col_being_dealloced_not_returned_by_alloc,@function
        .size           $__internal_0_$__cuda_sm10x_tcgen05_guardrail_trap_col_being_dealloced_not_returned_by_alloc,($__internal_1_$__cuda_sm10x_tcgen05_guardrail_trap_phase_invalid_during_alloc - $__internal_0_$__cuda_sm10x_tcgen05_guardrail_trap_col_being_dealloced_not_returned_by_alloc)
$__internal_0_$__cuda_sm10x_tcgen05_guardrail_trap_col_being_dealloced_not_returned_by_alloc:
[----:B------:R-:W-:Y:S05]  /*9850*/  BPT.TRAP 0x1 ;  /* 0x000000040000795c */ /* 0x000fea0000300000 */
[----:B------:R-:W-:-:S04]  /*9860*/  HFMA2 R3, -RZ, RZ, 0, 0 ;  /* 0x00000000ff037431 */ /* 0x000fc800000001ff */
[----:B------:R-:W-:Y:S05]  /*9870*/  RET.REL.NODEC R2 `(_ZN7cutlass13device_kernelINS_4gemm6kernel13GemmUniversalIN4cute5tupleIJiiiiEEENS1_10collective13CollectiveMmaINS1_35MainloopSm100TmaUmmaWarpSpecializedILi3ELi2ELi4ENS5_IJNS4_1CILi2EEESB_NSA_ILi1EEEEEEEENS5_IJNSA_ILi256EEENSA_ILi128EEENSA_ILi32EEEEEEaNS5_IJlSC_lEEEaSJ_NS4_8TiledMMAINS4_8MMA_AtomIJNS4_21SM100_MMA_S8_2x1SM_SSIaaiLi256ELi128ELNS4_4UMMA5MajorE0ELSO_0ELNSN_8SaturateE0EEEEEENS4_6LayoutINS5_IJSC_SC_SC_EEENS5_IJNSA_ILi0EEESU_SU_EEEEENS5_IJNS4_10UnderscoreESX_SX_EEEEENS4_28SM100_TMA_2SM_LOAD_MULTICASTENS4_14ComposedLayoutINS4_7SwizzleILi1ELi4ELi3EEENS4_18smem_ptr_flag_bitsILi8EEENSS_INS5_IJNSA_ILi8EEESH_EEENS5_IJSH_SC_EEEEEEEvNS4_8identityENS4_18SM100_TMA_2SM_LOADES1A_vS1B_EENS_8epilogue10collective18CollectiveEpilogueINS1E_23Sm100TmaWarpSpecializedILi2ELi2ELi64ELb0ELb0EEEJNS5_IJSG_SG_SH_EEENS5_IJNSS_ISG_SC_EENSS_INSA_ILi64EEESC_EEEEEaSJ_aSJ_NS1E_6fusion15FusionCallbacksIS1I_NS1O_17LinearCombinationIaiaiLNS_15FloatRoundStyleE2EEES1J_S1N_JEEENS4_5SM1004TMEM4LOAD26SM100_TMEM_LOAD_32dp32b64xENS4_13SM90_TMA_LOADENS11_INS12_ILi2ELi4ELi3EEES15_NSS_INS5_IJS16_S1L_EEENS5_IJS1L_SC_EEEEEEENS4_39AutoVectorizingCopyWithAssumedAlignmentILi128EEENS4_14SM90_TMA_STOREES23_S25_S25_EEEvvEEEEvNT_6ParamsE) ;  /* 0xffffff6402e07950 */ /* 0x000fea0003c3ffff */
        .weak           $__internal_1_$__cuda_sm10x_tcgen05_guardrail_trap_phase_invalid_during_alloc
        .type           $__internal_1_$__cuda_sm10x_tcgen05_guardrail_trap_phase_invalid_during_alloc,@function
        .size           $__internal_1_$__cuda_sm10x_tcgen05_guardrail_trap_phase_invalid_during_alloc,($__internal_2_$__cuda_sm10x_tcgen05_guardrail_trap_unallocated_columns_being_dealloced - $__internal_1_$__cuda_sm10x_tcgen05_guardrail_trap_phase_invalid_during_alloc)
$__internal_1_$__cuda_sm10x_tcgen05_guardrail_trap_phase_invalid_during_alloc:
[----:B------:R-:W-:Y:S05]  /*9880*/  BPT.TRAP 0x1 ;  /* 0x000000040000795c */ /* 0x000fea0000300000 */
[----:B------:R-:W-:-:S04]  /*9890*/  MOV R5, 0x0 ;  /* 0x0000000000057802 */ /* 0x000fc80000000f00 */
[----:B------:R-:W-:Y:S05]  /*98a0*/  RET.REL.NODEC R4 `(_ZN7cutlass13device_kernelINS_4gemm6kernel13GemmUniversalIN4cute5tupleIJiiiiEEENS1_10collective13CollectiveMmaINS1_35MainloopSm100TmaUmmaWarpSpecializedILi3ELi2ELi4ENS5_IJNS4_1CILi2EEESB_NSA_ILi1EEEEEEEENS5_IJNSA_ILi256EEENSA_ILi128EEENSA_ILi32EEEEEEaNS5_IJlSC_lEEEaSJ_NS4_8TiledMMAINS4_8MMA_AtomIJNS4_21SM100_MMA_S8_2x1SM_SSIaaiLi256ELi128ELNS4_4UMMA5MajorE0ELSO_0ELNSN_8SaturateE0EEEEEENS4_6LayoutINS5_IJSC_SC_SC_EEENS5_IJNSA_ILi0EEESU_SU_EEEEENS5_IJNS4_10UnderscoreESX_SX_EEEEENS4_28SM100_TMA_2SM_LOAD_MULTICASTENS4_14ComposedLayoutINS4_7SwizzleILi1ELi4ELi3EEENS4_18smem_ptr_flag_bitsILi8EEENSS_INS5_IJNSA_ILi8EEESH_EEENS5_IJSH_SC_EEEEEEEvNS4_8identityENS4_18SM100_TMA_2SM_LOADES1A_vS1B_EENS_8epilogue10collective18CollectiveEpilogueINS1E_23Sm100TmaWarpSpecializedILi2ELi2ELi64ELb0ELb0EEEJNS5_IJSG_SG_SH_EEENS5_IJNSS_ISG_SC_EENSS_INSA_ILi64EEESC_EEEEEaSJ_aSJ_NS1E_6fusion15FusionCallbacksIS1I_NS1O_17LinearCombinationIaiaiLNS_15FloatRoundStyleE2EEES1J_S1N_JEEENS4_5SM1004TMEM4LOAD26SM100_TMEM_LOAD_32dp32b64xENS4_13SM90_TMA_LOADENS11_INS12_ILi2ELi4ELi3EEES15_NSS_INS5_IJS16_S1L_EEENS5_IJS1L_SC_EEEEEEENS4_39AutoVectorizingCopyWithAssumedAlignmentILi128EEENS4_14SM90_TMA_STOREES23_S25_S25_EEEvvEEEEvNT_6ParamsE) ;  /* 0xffffff6404d47950 */ /* 0x000fea0003c3ffff */
        .weak           $__internal_2_$__cuda_sm10x_tcgen05_guardrail_trap_unallocated_columns_being_dealloced
        .type           $__internal_2_$__cuda_sm10x_tcgen05_guardrail_trap_unallocated_columns_being_dealloced,@function
        .size           $__internal_2_$__cuda_sm10x_tcgen05_guardrail_trap_unallocated_columns_being_dealloced,(.L_x_160 - $__internal_2_$__cuda_sm10x_tcgen05_guardrail_trap_unallocated_columns_being_dealloced)
$__internal_2_$__cuda_sm10x_tcgen05_guardrail_trap_unallocated_columns_being_dealloced:
[----:B------:R-:W-:Y:S05]  /*98b0*/  BPT.TRAP 0x1 ;  /* 0x000000040000795c */ /* 0x000fea0000300000 */
[----:B------:R-:W-:-:S04]  /*98c0*/  HFMA2 R3, -RZ, RZ, 0, 0 ;  /* 0x00000000ff037431 */ /* 0x000fc800000001ff */
[----:B------:R-:W-:Y:S05]  /*98d0*/  RET.REL.NODEC R2 `(_ZN7cutlass13device_kernelINS_4gemm6kernel13GemmUniversalIN4cute5tupleIJiiiiEEENS1_10collective13CollectiveMmaINS1_35MainloopSm100TmaUmmaWarpSpecializedILi3ELi2ELi4ENS5_IJNS4_1CILi2EEESB_NSA_ILi1EEEEEEEENS5_IJNSA_ILi256EEENSA_ILi128EEENSA_ILi32EEEEEEaNS5_IJlSC_lEEEaSJ_NS4_8TiledMMAINS4_8MMA_AtomIJNS4_21SM100_MMA_S8_2x1SM_SSIaaiLi256ELi128ELNS4_4UMMA5MajorE0ELSO_0ELNSN_8SaturateE0EEEEEENS4_6LayoutINS5_IJSC_SC_SC_EEENS5_IJNSA_ILi0EEESU_SU_EEEEENS5_IJNS4_10UnderscoreESX_SX_EEEEENS4_28SM100_TMA_2SM_LOAD_MULTICASTENS4_14ComposedLayoutINS4_7SwizzleILi1ELi4ELi3EEENS4_18smem_ptr_flag_bitsILi8EEENSS_INS5_IJNSA_ILi8EEESH_EEENS5_IJSH_SC_EEEEEEEvNS4_8identityENS4_18SM100_TMA_2SM_LOADES1A_vS1B_EENS_8epilogue10collective18CollectiveEpilogueINS1E_23Sm100TmaWarpSpecializedILi2ELi2ELi64ELb0ELb0EEEJNS5_IJSG_SG_SH_EEENS5_IJNSS_ISG_SC_EENSS_INSA_ILi64EEESC_EEEEEaSJ_aSJ_NS1E_6fusion15FusionCallbacksIS1I_NS1O_17LinearCombinationIaiaiLNS_15FloatRoundStyleE2EEES1J_S1N_JEEENS4_5SM1004TMEM4LOAD26SM100_TMEM_LOAD_32dp32b64xENS4_13SM90_TMA_LOADENS11_INS12_ILi2ELi4ELi3EEES15_NSS_INS5_IJS16_S1L_EEENS5_IJS1L_SC_EEEEEEENS4_39AutoVectorizingCopyWithAssumedAlignmentILi128EEENS4_14SM90_TMA_STOREES23_S25_S25_EEEvvEEEEvNT_6ParamsE) ;  /* 0xffffff6402c87950 */ /* 0x000fea0003c3ffff */
.L_x_159:
[----:B------:R-:W-:-:S00]  /*98e0*/  BRA `(.L_x_159) ;  /* 0xfffffffc00fc7947 */ /* 0x000fc0000383ffff */
[----:B------:R-:W-:-:S00]  /*98f0*/  NOP ;  /* 0x0000000000007918 */ /* 0x000fc00000000000 */
        /* <DEDUP_REMOVED lines=8> */
.L_x_160:


//--------------------- .nv.global.init           --------------------------
	.section	.nv.global.init,"aw",@progbits
.nv.global.init:
	.type		$str$27,@object
	.size		$str$27,($str$28 - $str$27)
$str$27:
        /*0000*/ 	.byte	0x28, 0x61, 0x64, 0x64, 0x72, 0x65, 0x73, 0x73, 0x20, 0x26, 0x20, 0x6d, 0x61, 0x73, 0x6b, 0x29
        /*0010*/ 	.byte	0x20, 0x3d, 0x3d, 0x20, 0x30, 0x00
	.type		$str$28,@object
	.size		$str$28,($str$26 - $str$28)
$str$28:
        /*0016*/ 	.byte	0x2f, 0x74, 0x6d, 0x70, 0x2f, 0x63, 0x75, 0x74, 0x6c, 0x61, 0x73, 0x73, 0x5f, 0x73, 0x77, 0x65
        /*0026*/ 	.byte	0x65, 0x70, 0x5f, 0x73, 0x72, 0x63, 0x2f, 0x69, 0x6e, 0x63, 0x6c, 0x75, 0x64, 0x65, 0x2f, 0x63
        /*0036*/ 	.byte	0x75, 0x74, 0x65, 0x2f, 0x70, 0x6f, 0x69, 0x6e, 0x74, 0x65, 0x72, 0x5f, 0x66, 0x6c, 0x61, 0x67
        /*0046*/ 	.byte	0x67, 0x65, 0x64, 0x2e, 0x68, 0x70, 0x70, 0x00
	.type		$str$26,@object
	.size		$str$26,($str$25 - $str$26)
$str$26:
        /*004e*/ 	.byte	0x2f, 0x74, 0x6d, 0x70, 0x2f, 0x63, 0x75, 0x74, 0x6c, 0x61, 0x73, 0x73, 0x5f, 0x73, 0x77, 0x65
        /*005e*/ 	.byte	0x65, 0x70, 0x5f, 0x73, 0x72, 0x63, 0x2f, 0x69, 0x6e, 0x63, 0x6c, 0x75, 0x64, 0x65, 0x2f, 0x63
        /*006e*/ 	.byte	0x75, 0x74, 0x65, 0x2f, 0x61, 0x74, 0x6f, 0x6d, 0x2f, 0x63, 0x6f, 0x70, 0x79, 0x5f, 0x74, 0x72
        /*007e*/ 	.byte	0x61, 0x69, 0x74, 0x73, 0x5f, 0x73, 0x6d, 0x31, 0x30, 0x30, 0x2e, 0x68, 0x70, 0x70, 0x00
	.type		$str$25,@object
	.size		$str$25,(__unnamed_1 - $str$25)
$str$25:
        /*008d*/ 	.byte	0x28, 0x28, 0x75, 0x69, 0x6e, 0x74, 0x33, 0x32, 0x5f, 0x74, 0x28, 0x74, 0x68, 0x72, 0x65, 0x61
        /*009d*/ 	.byte	0x64, 0x49, 0x64, 0x78, 0x2e, 0x78, 0x29, 0x20, 0x2f, 0x20, 0x33, 0x32, 0x29, 0x20, 0x25, 0x20
        /*00ad*/ 	.byte	0x34, 0x29, 0x20, 0x3d, 0x3d, 0x20, 0x28, 0x28, 0x28, 0x74, 0x6d, 0x65, 0x6d, 0x5f, 0x61, 0x64
        /*00bd*/ 	.byte	0x64, 0x72, 0x20, 0x3e, 0x3e, 0x20, 0x31, 0x36, 0x29, 0x20, 0x2f, 0x20, 0x33, 0x32, 0x29, 0x20
        /*00cd*/ 	.byte	0x25, 0x20, 0x34, 0x29, 0x00
	.type		__unnamed_1,@object
	.size		__unnamed_1,(__unnamed_2 - __unnamed_1)
__unnamed_1:
        /*00d2*/ 	.byte	0x61, 0x75, 0x74, 0x6f, 0x20, 0x63, 0x75, 0x74, 0x65, 0x3a, 0x3a, 0x61, 0x73, 0x5f, 0x70, 0x6f
        /* <DEDUP_REMOVED lines=24> */
        /*0262*/ 	.byte	0x5d, 0x00
	.type		__unnamed_2,@object
	.size		__unnamed_2,(.L_2 - __unnamed_2)
__unnamed_2:
        /* <DEDUP_REMOVED lines=42> */
        /*0504*/ 	.byte	0x43, 0x3c, 0x30, 0x3e, 0x3e, 0x3e, 0x3e, 0x5d, 0x00
.L_2:


//--------------------- .nv.shared._ZN7cutlass13device_kernelINS_4gemm6kernel13GemmUniversalIN4cute5tupleIJiiiiEEENS1_10collective13CollectiveMmaINS1_35MainloopSm100TmaUmmaWarpSpecializedILi3ELi2ELi4ENS5_IJNS4_1CILi2EEESB_NSA_ILi1EEEEEEEENS5_IJNSA_ILi256EEENSA_ILi128EEENSA_ILi32EEEEEEaNS5_IJlSC_lEEEaSJ_NS4_8TiledMMAINS4_8MMA_AtomIJNS4_21SM100_MMA_S8_2x1SM_SSIaaiLi256ELi128ELNS4_4UMMA5MajorE0ELSO_0ELNSN_8SaturateE0EEEEEENS4_6LayoutINS5_IJSC_SC_SC_EEENS5_IJNSA_ILi0EEESU_SU_EEEEENS5_IJNS4_10UnderscoreESX_SX_EEEEENS4_28SM100_TMA_2SM_LOAD_MULTICASTENS4_14ComposedLayoutINS4_7SwizzleILi1ELi4ELi3EEENS4_18smem_ptr_flag_bitsILi8EEENSS_INS5_IJNSA_ILi8EEESH_EEENS5_IJSH_SC_EEEEEEEvNS4_8identityENS4_18SM100_TMA_2SM_LOADES1A_vS1B_EENS_8epilogue10collective18CollectiveEpilogueINS1E_23Sm100TmaWarpSpecializedILi2ELi2ELi64ELb0ELb0EEEJNS5_IJSG_SG_SH_EEENS5_IJNSS_ISG_SC_EENSS_INSA_ILi64EEESC_EEEEEaSJ_aSJ_NS1E_6fusion15FusionCallbacksIS1I_NS1O_17LinearCombinationIaiaiLNS_15FloatRoundStyleE2EEES1J_S1N_JEEENS4_5SM1004TMEM4LOAD26SM100_TMEM_LOAD_32dp32b64xENS4_13SM90_TMA_LOADENS11_INS12_ILi2ELi4ELi3EEES15_NSS_INS5_IJS16_S1L_EEENS5_IJS1L_SC_EEEEEEENS4_39AutoVectorizingCopyWithAssumedAlignmentILi128EEENS4_14SM90_TMA_STOREES23_S25_S25_EEEvvEEEEvNT_6ParamsE --------------------------
	.section	.nv.shared._ZN7cutlass13device_kernelINS_4gemm6kernel13GemmUniversalIN4cute5tupleIJiiiiEEENS1_10collective13CollectiveMmaINS1_35MainloopSm100TmaUmmaWarpSpecializedILi3ELi2ELi4ENS5_IJNS4_1CILi2EEESB_NSA_ILi1EEEEEEEENS5_IJNSA_ILi256EEENSA_ILi128EEENSA_ILi32EEEEEEaNS5_IJlSC_lEEEaSJ_NS4_8TiledMMAINS4_8MMA_AtomIJNS4_21SM100_MMA_S8_2x1SM_SSIaaiLi256ELi128ELNS4_4UMMA5MajorE0ELSO_0ELNSN_8SaturateE0EEEEEENS4_6LayoutINS5_IJSC_SC_SC_EEENS5_IJNSA_ILi0EEESU_SU_EEEEENS5_IJNS4_10UnderscoreESX_SX_EEEEENS4_28SM100_TMA_2SM_LOAD_MULTICASTENS4_14ComposedLayoutINS4_7SwizzleILi1ELi4ELi3EEENS4_18smem_ptr_flag_bitsILi8EEENSS_INS5_IJNSA_ILi8EEESH_EEENS5_IJSH_SC_EEEEEEEvNS4_8identityENS4_18SM100_TMA_2SM_LOADES1A_vS1B_EENS_8epilogue10collective18CollectiveEpilogueINS1E_23Sm100TmaWarpSpecializedILi2ELi2ELi64ELb0ELb0EEEJNS5_IJSG_SG_SH_EEENS5_IJNSS_ISG_SC_EENSS_INSA_ILi64EEESC_EEEEEaSJ_aSJ_NS1E_6fusion15FusionCallbacksIS1I_NS1O_17LinearCombinationIaiaiLNS_15FloatRoundStyleE2EEES1J_S1N_JEEENS4_5SM1004TMEM4LOAD26SM100_TMEM_LOAD_32dp32b64xENS4_13SM90_TMA_LOADENS11_INS12_ILi2ELi4ELi3EEES15_NSS_INS5_IJS16_S1L_EEENS5_IJS1L_SC_EEEEEEENS4_39AutoVectorizingCopyWithAssumedAlignmentILi128EEENS4_14SM90_TMA_STOREES23_S25_S25_EEEvvEEEEvNT_6ParamsE,"aw",@nobits
	.sectionflags	@""
	.align	16
	.zero		1024


//--------------------- .nv.shared.reserved.0     --------------------------
	.section	.nv.shared.reserved.0,"aw",@nobits
	.weak		__nv_reservedSMEM_offset_0_alias
	.size		__nv_reservedSMEM_offset_0_alias, 0, 64
	.other		__nv_reservedSMEM_offset_0_alias,@"STO_CUDA_RESERVED_SHARED STV_DEFAULT"
__nv_reservedSMEM_offset_0_alias:
	.zero		0
.nv.shared.reserved.0:
	.zero		64
	.weak		__nv_reservedSMEM_tcgen05_partition
	.type		__nv_reservedSMEM_tcgen05_partition,@object
	.size		__nv_reservedSMEM_tcgen05_partition,(.L_0 - __nv_reservedSMEM_tcgen05_partition)
__nv_reservedSMEM_tcgen05_partition:
	.zero		32
.L_0:


//--------------------- .nv.global                --------------------------
	.section	.nv.global,"aw",@nobits
.nv.global:
	.type		_ZN39_INTERNAL_d49d6518_4_k_cu_2956b66c_94964cute1_E,@object
	.size		_ZN39_INTERNAL_d49d6518_4_k_cu_2956b66c_94964cute1_E,(_ZN39_INTERNAL_d49d6518_4_k_cu_2956b66c_94964cuda3std3__45__cpo6cbeginE - _ZN39_INTERNAL_d49d6518_4_k_cu_2956b66c_94964cute1_E)
_ZN39_INTERNAL_d49d6518_4_k_cu_2956b66c_94964cute1_E:
	.zero		1
	.type		_ZN39_INTERNAL_d49d6518_4_k_cu_2956b66c_94964cuda3std3__45__cpo6cbeginE,@object
	.size		_ZN39_INTERNAL_d49d6518_4_k_cu_2956b66c_94964cuda3std3__45__cpo6cbeginE,(_ZN39_INTERNAL_d49d6518_4_k_cu_2956b66c_94964cuda3std3__48in_placeE - _ZN39_INTERNAL_d49d6518_4_k_cu_2956b66c_94964cuda3std3__45__cpo6cbeginE)
_ZN39_INTERNAL_d49d6518_4_k_cu_2956b66c_94964cuda3std3__45__cpo6cbeginE:
	.zero		1
	.type		_ZN39_INTERNAL_d49d6518_4_k_cu_2956b66c_94964cuda3std3__48in_placeE,@object
	.size		_ZN39_INTERNAL_d49d6518_4_k_cu_2956b66c_94964cuda3std3__48in_placeE,(_ZN39_INTERNAL_d49d6518_4_k_cu_2956b66c_94964cuda3std6ranges3__45__cpo9iter_moveE - _ZN39_INTERNAL_d49d6518_4_k_cu_2956b66c_94964cuda3std3__48in_placeE)
_ZN39_INTERNAL_d49d6518_4_k_cu_2956b66c_94964cuda3std3__48in_placeE:
	.zero		1
	.type		_ZN39_INTERNAL_d49d6518_4_k_cu_2956b66c_94964cuda3std6ranges3__45__cpo9iter_moveE,@object
	.size		_ZN39_INTERNAL_d49d6518_4_k_cu_2956b66c_94964cuda3std6ranges3__45__cpo9iter_moveE,(_ZN39_INTERNAL_d49d6518_4_k_cu_2956b66c_94964cuda3std3__45__cpo5beginE - _ZN39_INTERNAL_d49d6518_4_k_cu_2956b66c_94964cuda3std6ranges3__45__cpo9iter_moveE)
_ZN39_INTERNAL_d49d6518_4_k_cu_2956b66c_94964cuda3std6ranges3__45__cpo9iter_moveE:
	.zero		1
	.type		_ZN39_INTERNAL_d49d6518_4_k_cu_2956b66c_94964cuda3std3__45__cpo5beginE,@object
	.size		_ZN39_INTERNAL_d49d6518_4_k_cu_2956b66c_94964cuda3std3__45__cpo5beginE,(_ZN39_INTERNAL_d49d6518_4_k_cu_2956b66c_94964cuda3std3__441_GLOBAL__N__d49d6518_4_k_cu_2956b66c_94966ignoreE - _ZN39_INTERNAL_d49d6518_4_k_cu_2956b66c_94964cuda3std3__45__cpo5beginE)
_ZN39_INTERNAL_d49d6518_4_k_cu_2956b66c_94964cuda3std3__45__cpo5beginE:
	.zero		1
	.type		_ZN39_INTERNAL_d49d6518_4_k_cu_2956b66c_94964cuda3std3__441_GLOBAL__N__d49d6518_4_k_cu_2956b66c_94966ignoreE,@object
	.size		_ZN39_INTERNAL_d49d6518_4_k_cu_2956b66c_94964cuda3std3__441_GLOBAL__N__d49d6518_4_k_cu_2956b66c_94966ignoreE,(_ZN39_INTERNAL_d49d6518_4_k_cu_2956b66c_94964cute7productE - _ZN39_INTERNAL_d49d6518_4_k_cu_2956b66c_94964cuda3std3__441_GLOBAL__N__d49d6518_4_k_cu_2956b66c_94966ignoreE)
_ZN39_INTERNAL_d49d6518_4_k_cu_2956b66c_94964cuda3std3__441_GLOBAL__N__d49d6518_4_k_cu_2956b66c_94966ignoreE:
	.zero		1
	.type		_ZN39_INTERNAL_d49d6518_4_k_cu_2956b66c_94964cute7productE,@object
	.size		_ZN39_INTERNAL_d49d6518_4_k_cu_2956b66c_94964cute7productE,(_ZN39_INTERNAL_d49d6518_4_k_cu_2956b66c_94964cuda3std3__45__cpo3endE - _ZN39_INTERNAL_d49d6518_4_k_cu_2956b66c_94964cute7productE)
_ZN39_INTERNAL_d49d6518_4_k_cu_2956b66c_94964cute7productE:
	.zero		1
	.type		_ZN39_INTERNAL_d49d6518_4_k_cu_2956b66c_94964cuda3std3__45__cpo3endE,@object
	.size		_ZN39_INTERNAL_d49d6518_4_k_cu_2956b66c_94964cuda3std3__45__cpo3endE,(_ZN39_INTERNAL_d49d6518_4_k_cu_2956b66c_94964cuda3std3__419piecewise_constructE - _ZN39_INTERNAL_d49d6518_4_k_cu_2956b66c_94964cuda3std3__45__cpo3endE)
_ZN39_INTERNAL_d49d6518_4_k_cu_2956b66c_94964cuda3std3__45__cpo3endE:
	.zero		1
	.type		_ZN39_INTERNAL_d49d6518_4_k_cu_2956b66c_94964cuda3std3__419piecewise_constructE,@object
	.size		_ZN39_INTERNAL_d49d6518_4_k_cu_2956b66c_94964cuda3std3__419piecewise_constructE,(_ZN39_INTERNAL_d49d6518_4_k_cu_2956b66c_94964cuda3std3__45__cpo4cendE - _ZN39_INTERNAL_d49d6518_4_k_cu_2956b66c_94964cuda3std3__419piecewise_constructE)
_ZN39_INTERNAL_d49d6518_4_k_cu_2956b66c_94964cuda3std3__419piecewise_constructE:
	.zero		1
	.type		_ZN39_INTERNAL_d49d6518_4_k_cu_2956b66c_94964cuda3std3__45__cpo4cendE,@object
	.size		_ZN39_INTERNAL_d49d6518_4_k_cu_2956b66c_94964cuda3std3__45__cpo4cendE,(_ZN39_INTERNAL_d49d6518_4_k_cu_2956b66c_94964cuda3std6ranges3__45__cpo4swapE - _ZN39_INTERNAL_d49d6518_4_k_cu_2956b66c_94964cuda3std3__45__cpo4cendE)
_ZN39_INTERNAL_d49d6518_4_k_cu_2956b66c_94964cuda3std3__45__cpo4cendE:
	.zero		1
	.type		_ZN39_INTERNAL_d49d6518_4_k_cu_2956b66c_94964cuda3std6ranges3__45__cpo4swapE,@object
	.size		_ZN39_INTERNAL_d49d6518_4_k_cu_2956b66c_94964cuda3std6ranges3__45__cpo4swapE,(.L_10 - _ZN39_INTERNAL_d49d6518_4_k_cu_2956b66c_94964cuda3std6ranges3__45__cpo4swapE)
_ZN39_INTERNAL_d49d6518_4_k_cu_2956b66c_94964cuda3std6ranges3__45__cpo4swapE:
	.zero		1
.L_10:


//--------------------- .nv.constant0._ZN7cutlass13device_kernelINS_4gemm6kernel13GemmUniversalIN4cute5tupleIJiiiiEEENS1_10collective13CollectiveMmaINS1_35MainloopSm100TmaUmmaWarpSpecializedILi3ELi2ELi4ENS5_IJNS4_1CILi2EEESB_NSA_ILi1EEEEEEEENS5_IJNSA_ILi256EEENSA_ILi128EEENSA_ILi32EEEEEEaNS5_IJlSC_lEEEaSJ_NS4_8TiledMMAINS4_8MMA_AtomIJNS4_21SM100_MMA_S8_2x1SM_SSIaaiLi256ELi128ELNS4_4UMMA5MajorE0ELSO_0ELNSN_8SaturateE0EEEEEENS4_6LayoutINS5_IJSC_SC_SC_EEENS5_IJNSA_ILi0EEESU_SU_EEEEENS5_IJNS4_10UnderscoreESX_SX_EEEEENS4_28SM100_TMA_2SM_LOAD_MULTICASTENS4_14ComposedLayoutINS4_7SwizzleILi1ELi4ELi3EEENS4_18smem_ptr_flag_bitsILi8EEENSS_INS5_IJNSA_ILi8EEESH_EEENS5_IJSH_SC_EEEEEEEvNS4_8identityENS4_18SM100_TMA_2SM_LOADES1A_vS1B_EENS_8epilogue10collective18CollectiveEpilogueINS1E_23Sm100TmaWarpSpecializedILi2ELi2ELi64ELb0ELb0EEEJNS5_IJSG_SG_SH_EEENS5_IJNSS_ISG_SC_EENSS_INSA_ILi64EEESC_EEEEEaSJ_aSJ_NS1E_6fusion15FusionCallbacksIS1I_NS1O_17LinearCombinationIaiaiLNS_15FloatRoundStyleE2EEES1J_S1N_JEEENS4_5SM1004TMEM4LOAD26SM100_TMEM_LOAD_32dp32b64xENS4_13SM90_TMA_LOADENS11_INS12_ILi2ELi4ELi3EEES15_NSS_INS5_IJS16_S1L_EEENS5_IJS1L_SC_EEEEEEENS4_39AutoVectorizingCopyWithAssumedAlignmentILi128EEENS4_14SM90_TMA_STOREES23_S25_S25_EEEvvEEEEvNT_6ParamsE --------------------------
	.section	.nv.constant0._ZN7cutlass13device_kernelINS_4gemm6kernel13GemmUniversalIN4cute5tupleIJiiiiEEENS1_10collective13CollectiveMmaINS1_35MainloopSm100TmaUmmaWarpSpecializedILi3ELi2ELi4ENS5_IJNS4_1CILi2EEESB_NSA_ILi1EEEEEEEENS5_IJNSA_ILi256EEENSA_ILi128EEENSA_ILi32EEEEEEaNS5_IJlSC_lEEEaSJ_NS4_8TiledMMAINS4_8MMA_AtomIJNS4_21SM100_MMA_S8_2x1SM_SSIaaiLi256ELi128ELNS4_4UMMA5MajorE0ELSO_0ELNSN_8SaturateE0EEEEEENS4_6LayoutINS5_IJSC_SC_SC_EEENS5_IJNSA_ILi0EEESU_SU_EEEEENS5_IJNS4_10UnderscoreESX_SX_EEEEENS4_28SM100_TMA_2SM_LOAD_MULTICASTENS4_14ComposedLayoutINS4_7SwizzleILi1ELi4ELi3EEENS4_18smem_ptr_flag_bitsILi8EEENSS_INS5_IJNSA_ILi8EEESH_EEENS5_IJSH_SC_EEEEEEEvNS4_8identityENS4_18SM100_TMA_2SM_LOADES1A_vS1B_EENS_8epilogue10collective18CollectiveEpilogueINS1E_23Sm100TmaWarpSpecializedILi2ELi2ELi64ELb0ELb0EEEJNS5_IJSG_SG_SH_EEENS5_IJNSS_ISG_SC_EENSS_INSA_ILi64EEESC_EEEEEaSJ_aSJ_NS1E_6fusion15FusionCallbacksIS1I_NS1O_17LinearCombinationIaiaiLNS_15FloatRoundStyleE2EEES1J_S1N_JEEENS4_5SM1004TMEM4LOAD26SM100_TMEM_LOAD_32dp32b64xENS4_13SM90_TMA_LOADENS11_INS12_ILi2ELi4ELi3EEES15_NSS_INS5_IJS16_S1L_EEENS5_IJS1L_SC_EEEEEEENS4_39AutoVectorizingCopyWithAssumedAlignmentILi128EEENS4_14SM90_TMA_STOREES23_S25_S25_EEEvvEEEEvNT_6ParamsE,"a",@progbits
	.sectionflags	@""
	.align	4
.nv.constant0._ZN7cutlass13device_kernelINS_4gemm6kernel13GemmUniversalIN4cute5tupleIJiiiiEEENS1_10collective13CollectiveMmaINS1_35MainloopSm100TmaUmmaWarpSpecializedILi3ELi2ELi4ENS5_IJNS4_1CILi2EEESB_NSA_ILi1EEEEEEEENS5_IJNSA_ILi256EEENSA_ILi128EEENSA_ILi32EEEEEEaNS5_IJlSC_lEEEaSJ_NS4_8TiledMMAINS4_8MMA_AtomIJNS4_21SM100_MMA_S8_2x1SM_SSIaaiLi256ELi128ELNS4_4UMMA5MajorE0ELSO_0ELNSN_8SaturateE0EEEEEENS4_6LayoutINS5_IJSC_SC_SC_EEENS5_IJNSA_ILi0EEESU_SU_EEEEENS5_IJNS4_10UnderscoreESX_SX_EEEEENS4_28SM100_TMA_2SM_LOAD_MULTICASTENS4_14ComposedLayoutINS4_7SwizzleILi1ELi4ELi3EEENS4_18smem_ptr_flag_bitsILi8EEENSS_INS5_IJNSA_ILi8EEESH_EEENS5_IJSH_SC_EEEEEEEvNS4_8identityENS4_18SM100_TMA_2SM_LOADES1A_vS1B_EENS_8epilogue10collective18CollectiveEpilogueINS1E_23Sm100TmaWarpSpecializedILi2ELi2ELi64ELb0ELb0EEEJNS5_IJSG_SG_SH_EEENS5_IJNSS_ISG_SC_EENSS_INSA_ILi64EEESC_EEEEEaSJ_aSJ_NS1E_6fusion15FusionCallbacksIS1I_NS1O_17LinearCombinationIaiaiLNS_15FloatRoundStyleE2EEES1J_S1N_JEEENS4_5SM1004TMEM4LOAD26SM100_TMEM_LOAD_32dp32b64xENS4_13SM90_TMA_LOADENS11_INS12_ILi2ELi4ELi3EEES15_NSS_INS5_IJS16_S1L_EEENS5_IJS1L_SC_EEEEEEENS4_39AutoVectorizingCopyWithAssumedAlignmentILi128EEENS4_14SM90_TMA_STOREES23_S25_S25_EEEvvEEEEvNT_6ParamsE:
	.zero		2944


//--------------------- SYMBOLS --------------------------

	.type		.nv.reservedSmem.offset0,@object
	.size		.nv.reservedSmem.offset0,0x4
	.type		.nv.reservedSmem.cap,@object
	.size		.nv.reservedSmem.cap,0x4
	.type		__assertfail,@function
